	.target	sm_100a

	.elftype	@"ET_EXEC"


//--------------------- .note.nv.tkinfo           --------------------------
	.section	.note.nv.tkinfo,"",@"SHT_NOTE"
	.sectionflags	@"SHF_NOTE_NV_TKINFO"
	.tkinfo
        /*0018*/ 	.word	0x00000002
        /*0030*/ 	.string	""
        /*0030*/ 	.string	"ptxas"
        /*0030*/ 	.string	"Cuda compilation tools, release 13.0, V13.0.88"
        /*0030*/ 	.string	"Build cuda_13.0.r13.0/compiler.36424714_0"
        /*0030*/ 	.string	"-arch sm_100a -m 64 "



//--------------------- .note.nv.cuinfo           --------------------------
	.section	.note.nv.cuinfo,"",@"SHT_NOTE"
	.sectionflags	@"SHF_NOTE_NV_CUINFO"
        /*0018*/ 	.short	0x0002
        /*001a*/ 	.short	0x0064
        /*001c*/ 	.short	0x0082
	.zero		2


//--------------------- .nv.info                  --------------------------
	.section	.nv.info,"",@"SHT_CUDA_INFO"
	.align	4


	//----- nvinfo : EIATTR_REGCOUNT
	.align		4
        /*0000*/ 	.byte	0x04, 0x2f
        /*0002*/ 	.short	(.L_19 - .L_18)
	.align		4
.L_18:
        /*0004*/ 	.word	index@(_ZN7cutlass13device_kernelINS_4gemm6kernel13GemmUniversalIN4cute5tupleIJiiiiEEENS1_10collective13CollectiveMmaINS1_35MainloopSm100TmaUmmaWarpSpecializedILi3ELi2ELi4ENS5_IJNS4_1CILi2EEENSA_ILi1EEESC_EEEEENS5_IJNSA_ILi128EEESF_SF_EEENS_10tfloat32_tENS5_IJlSC_lEEESH_SI_NS4_8TiledMMAINS4_8MMA_AtomIJNS4_23SM100_MMA_TF32_2x1SM_SSISH_SH_fLi128ELi128ELNS4_4UMMA5MajorE0ELSN_0ELNSM_7ScaleInE0ELSO_0EEEEEENS4_6LayoutINS5_IJSC_SC_SC_EEENS5_IJNSA_ILi0EEEST_ST_EEEEENS5_IJNS4_10UnderscoreESW_SW_EEEEENS4_18SM100_TMA_2SM_LOADENS4_14ComposedLayoutINS4_7SwizzleILi3ELi4ELi3EEENS4_18smem_ptr_flag_bitsILi32EEENSR_INS5_IJNSA_ILi8EEENSA_ILi32EEEEEENS5_IJS16_SC_EEEEEEEvNS4_8identityESZ_S1A_vS1B_EENS_8epilogue10collective18CollectiveEpilogueINS1D_23Sm100TmaWarpSpecializedILi4ELi2ELi16ELb1ELb0EEEJNS5_IJNSA_ILi64EEESF_SF_EEENS5_IJNSR_IS1I_SC_EENSR_INS5_IJNSA_ILi16EEESB_EEENS5_IJSC_S1I_EEEEEEEESH_SI_SH_SI_NS1D_6fusion15FusionCallbacksIS1H_NS1Q_17LinearCombinationISH_fSH_fLNS_15FloatRoundStyleE2EEES1J_S1P_JEEENS4_5SM1004TMEM4LOAD26SM100_TMEM_LOAD_32dp32b16xENS4_13SM90_TMA_LOADENS10_INS11_ILi2ELi4ELi3EEES14_NSR_INS5_IJS15_S1L_EEENS5_IJS1L_SC_EEEEEEENS4_39AutoVectorizingCopyWithAssumedAlignmentILi128EEENS4_14SM90_TMA_STOREES25_S27_S27_EEEvvEEEEvNT_6ParamsE)
        /*0008*/ 	.word	0x00000060


	//----- nvinfo : EIATTR_FRAME_SIZE
	.align		4
.L_19:
        /*000c*/ 	.byte	0x04, 0x11
        /*000e*/ 	.short	(.L_21 - .L_20)
	.align		4
.L_20:
        /*0010*/ 	.word	index@($__internal_2_$__cuda_sm10x_tcgen05_guardrail_trap_unallocated_columns_being_dealloced)
        /*0014*/ 	.word	0x00000000


	//----- nvinfo : EIATTR_FRAME_SIZE
	.align		4
.L_21:
        /*0018*/ 	.byte	0x04, 0x11
        /*001a*/ 	.short	(.L_23 - .L_22)
	.align		4
.L_22:
        /*001c*/ 	.word	index@($__internal_1_$__cuda_sm10x_tcgen05_guardrail_trap_phase_invalid_during_alloc)
        /*0020*/ 	.word	0x00000000


	//----- nvinfo : EIATTR_FRAME_SIZE
	.align		4
.L_23:
        /*0024*/ 	.byte	0x04, 0x11
        /*0026*/ 	.short	(.L_25 - .L_24)
	.align		4
.L_24:
        /*0028*/ 	.word	index@($__internal_0_$__cuda_sm10x_tcgen05_guardrail_trap_col_being_dealloced_not_returned_by_alloc)
        /*002c*/ 	.word	0x00000000


	//----- nvinfo : EIATTR_FRAME_SIZE
	.align		4
.L_25:
        /*0030*/ 	.byte	0x04, 0x11
        /*0032*/ 	.short	(.L_27 - .L_26)
	.align		4
.L_26:
        /*0034*/ 	.word	index@(_ZN7cutlass13device_kernelINS_4gemm6kernel13GemmUniversalIN4cute5tupleIJiiiiEEENS1_10collective13CollectiveMmaINS1_35MainloopSm100TmaUmmaWarpSpecializedILi3ELi2ELi4ENS5_IJNS4_1CILi2EEENSA_ILi1EEESC_EEEEENS5_IJNSA_ILi128EEESF_SF_EEENS_10tfloat32_tENS5_IJlSC_lEEESH_SI_NS4_8TiledMMAINS4_8MMA_AtomIJNS4_23SM100_MMA_TF32_2x1SM_SSISH_SH_fLi128ELi128ELNS4_4UMMA5MajorE0ELSN_0ELNSM_7ScaleInE0ELSO_0EEEEEENS4_6LayoutINS5_IJSC_SC_SC_EEENS5_IJNSA_ILi0EEEST_ST_EEEEENS5_IJNS4_10UnderscoreESW_SW_EEEEENS4_18SM100_TMA_2SM_LOADENS4_14ComposedLayoutINS4_7SwizzleILi3ELi4ELi3EEENS4_18smem_ptr_flag_bitsILi32EEENSR_INS5_IJNSA_ILi8EEENSA_ILi32EEEEEENS5_IJS16_SC_EEEEEEEvNS4_8identityESZ_S1A_vS1B_EENS_8epilogue10collective18CollectiveEpilogueINS1D_23Sm100TmaWarpSpecializedILi4ELi2ELi16ELb1ELb0EEEJNS5_IJNSA_ILi64EEESF_SF_EEENS5_IJNSR_IS1I_SC_EENSR_INS5_IJNSA_ILi16EEESB_EEENS5_IJSC_S1I_EEEEEEEESH_SI_SH_SI_NS1D_6fusion15FusionCallbacksIS1H_NS1Q_17LinearCombinationISH_fSH_fLNS_15FloatRoundStyleE2EEES1J_S1P_JEEENS4_5SM1004TMEM4LOAD26SM100_TMEM_LOAD_32dp32b16xENS4_13SM90_TMA_LOADENS10_INS11_ILi2ELi4ELi3EEES14_NSR_INS5_IJS15_S1L_EEENS5_IJS1L_SC_EEEEEEENS4_39AutoVectorizingCopyWithAssumedAlignmentILi128EEENS4_14SM90_TMA_STOREES25_S27_S27_EEEvvEEEEvNT_6ParamsE)
        /*0038*/ 	.word	0x00000000


	//----- nvinfo : EIATTR_MIN_STACK_SIZE
	.align		4
.L_27:
        /*003c*/ 	.byte	0x04, 0x12
        /*003e*/ 	.short	(.L_29 - .L_28)
	.align		4
.L_28:
        /*0040*/ 	.word	index@(_ZN7cutlass13device_kernelINS_4gemm6kernel13GemmUniversalIN4cute5tupleIJiiiiEEENS1_10collective13CollectiveMmaINS1_35MainloopSm100TmaUmmaWarpSpecializedILi3ELi2ELi4ENS5_IJNS4_1CILi2EEENSA_ILi1EEESC_EEEEENS5_IJNSA_ILi128EEESF_SF_EEENS_10tfloat32_tENS5_IJlSC_lEEESH_SI_NS4_8TiledMMAINS4_8MMA_AtomIJNS4_23SM100_MMA_TF32_2x1SM_SSISH_SH_fLi128ELi128ELNS4_4UMMA5MajorE0ELSN_0ELNSM_7ScaleInE0ELSO_0EEEEEENS4_6LayoutINS5_IJSC_SC_SC_EEENS5_IJNSA_ILi0EEEST_ST_EEEEENS5_IJNS4_10UnderscoreESW_SW_EEEEENS4_18SM100_TMA_2SM_LOADENS4_14ComposedLayoutINS4_7SwizzleILi3ELi4ELi3EEENS4_18smem_ptr_flag_bitsILi32EEENSR_INS5_IJNSA_ILi8EEENSA_ILi32EEEEEENS5_IJS16_SC_EEEEEEEvNS4_8identityESZ_S1A_vS1B_EENS_8epilogue10collective18CollectiveEpilogueINS1D_23Sm100TmaWarpSpecializedILi4ELi2ELi16ELb1ELb0EEEJNS5_IJNSA_ILi64EEESF_SF_EEENS5_IJNSR_IS1I_SC_EENSR_INS5_IJNSA_ILi16EEESB_EEENS5_IJSC_S1I_EEEEEEEESH_SI_SH_SI_NS1D_6fusion15FusionCallbacksIS1H_NS1Q_17LinearCombinationISH_fSH_fLNS_15FloatRoundStyleE2EEES1J_S1P_JEEENS4_5SM1004TMEM4LOAD26SM100_TMEM_LOAD_32dp32b16xENS4_13SM90_TMA_LOADENS10_INS11_ILi2ELi4ELi3EEES14_NSR_INS5_IJS15_S1L_EEENS5_IJS1L_SC_EEEEEEENS4_39AutoVectorizingCopyWithAssumedAlignmentILi128EEENS4_14SM90_TMA_STOREES25_S27_S27_EEEvvEEEEvNT_6ParamsE)
        /*0044*/ 	.word	0x00000000
.L_29:


//--------------------- .nv.compat                --------------------------
	.section	.nv.compat,"",@"SHT_CUDA_COMPAT_INFO"
	.align	4
        /*0000*/ 	.byte	0x02, 0x09, 0x01, 0x00, 0x02, 0x02, 0x02, 0x00, 0x02, 0x05, 0x05, 0x00, 0x03, 0x07, 0x01, 0x01
        /*0010*/ 	.byte	0x02, 0x03, 0x01, 0x00, 0x02, 0x06, 0x01, 0x00, 0x04, 0x0b, 0x08, 0x00, 0x09, 0x00, 0x00, 0x00
        /*0020*/ 	.byte	0x00, 0x00, 0x00, 0x00


//--------------------- .nv.info._ZN7cutlass13device_kernelINS_4gemm6kernel13GemmUniversalIN4cute5tupleIJiiiiEEENS1_10collective13CollectiveMmaINS1_35MainloopSm100TmaUmmaWarpSpecializedILi3ELi2ELi4ENS5_IJNS4_1CILi2EEENSA_ILi1EEESC_EEEEENS5_IJNSA_ILi128EEESF_SF_EEENS_10tfloat32_tENS5_IJlSC_lEEESH_SI_NS4_8TiledMMAINS4_8MMA_AtomIJNS4_23SM100_MMA_TF32_2x1SM_SSISH_SH_fLi128ELi128ELNS4_4UMMA5MajorE0ELSN_0ELNSM_7ScaleInE0ELSO_0EEEEEENS4_6LayoutINS5_IJSC_SC_SC_EEENS5_IJNSA_ILi0EEEST_ST_EEEEENS5_IJNS4_10UnderscoreESW_SW_EEEEENS4_18SM100_TMA_2SM_LOADENS4_14ComposedLayoutINS4_7SwizzleILi3ELi4ELi3EEENS4_18smem_ptr_flag_bitsILi32EEENSR_INS5_IJNSA_ILi8EEENSA_ILi32EEEEEENS5_IJS16_SC_EEEEEEEvNS4_8identityESZ_S1A_vS1B_EENS_8epilogue10collective18CollectiveEpilogueINS1D_23Sm100TmaWarpSpecializedILi4ELi2ELi16ELb1ELb0EEEJNS5_IJNSA_ILi64EEESF_SF_EEENS5_IJNSR_IS1I_SC_EENSR_INS5_IJNSA_ILi16EEESB_EEENS5_IJSC_S1I_EEEEEEEESH_SI_SH_SI_NS1D_6fusion15FusionCallbacksIS1H_NS1Q_17LinearCombinationISH_fSH_fLNS_15FloatRoundStyleE2EEES1J_S1P_JEEENS4_5SM1004TMEM4LOAD26SM100_TMEM_LOAD_32dp32b16xENS4_13SM90_TMA_LOADENS10_INS11_ILi2ELi4ELi3EEES14_NSR_INS5_IJS15_S1L_EEENS5_IJS1L_SC_EEEEEEENS4_39AutoVectorizingCopyWithAssumedAlignmentILi128EEENS4_14SM90_TMA_STOREES25_S27_S27_EEEvvEEEEvNT_6ParamsE --------------------------
	.section	.nv.info._ZN7cutlass13device_kernelINS_4gemm6kernel13GemmUniversalIN4cute5tupleIJiiiiEEENS1_10collective13CollectiveMmaINS1_35MainloopSm100TmaUmmaWarpSpecializedILi3ELi2ELi4ENS5_IJNS4_1CILi2EEENSA_ILi1EEESC_EEEEENS5_IJNSA_ILi128EEESF_SF_EEENS_10tfloat32_tENS5_IJlSC_lEEESH_SI_NS4_8TiledMMAINS4_8MMA_AtomIJNS4_23SM100_MMA_TF32_2x1SM_SSISH_SH_fLi128ELi128ELNS4_4UMMA5MajorE0ELSN_0ELNSM_7ScaleInE0ELSO_0EEEEEENS4_6LayoutINS5_IJSC_SC_SC_EEENS5_IJNSA_ILi0EEEST_ST_EEEEENS5_IJNS4_10UnderscoreESW_SW_EEEEENS4_18SM100_TMA_2SM_LOADENS4_14ComposedLayoutINS4_7SwizzleILi3ELi4ELi3EEENS4_18smem_ptr_flag_bitsILi32EEENSR_INS5_IJNSA_ILi8EEENSA_ILi32EEEEEENS5_IJS16_SC_EEEEEEEvNS4_8identityESZ_S1A_vS1B_EENS_8epilogue10collective18CollectiveEpilogueINS1D_23Sm100TmaWarpSpecializedILi4ELi2ELi16ELb1ELb0EEEJNS5_IJNSA_ILi64EEESF_SF_EEENS5_IJNSR_IS1I_SC_EENSR_INS5_IJNSA_ILi16EEESB_EEENS5_IJSC_S1I_EEEEEEEESH_SI_SH_SI_NS1D_6fusion15FusionCallbacksIS1H_NS1Q_17LinearCombinationISH_fSH_fLNS_15FloatRoundStyleE2EEES1J_S1P_JEEENS4_5SM1004TMEM4LOAD26SM100_TMEM_LOAD_32dp32b16xENS4_13SM90_TMA_LOADENS10_INS11_ILi2ELi4ELi3EEES14_NSR_INS5_IJS15_S1L_EEENS5_IJS1L_SC_EEEEEEENS4_39AutoVectorizingCopyWithAssumedAlignmentILi128EEENS4_14SM90_TMA_STOREES25_S27_S27_EEEvvEEEEvNT_6ParamsE,"",@"SHT_CUDA_INFO"
	.sectionflags	@""
	.align	4


	//----- nvinfo : EIATTR_CUDA_API_VERSION
	.align		4
        /*0000*/ 	.byte	0x04, 0x37
        /*0002*/ 	.short	(.L_31 - .L_30)
.L_30:
        /*0004*/ 	.word	0x00000082


	//----- nvinfo : EIATTR_KPARAM_INFO
	.align		4
.L_31:
        /*0008*/ 	.byte	0x04, 0x17
        /*000a*/ 	.short	(.L_33 - .L_32)
.L_32:
        /*000c*/ 	.word	0x00000000
        /*0010*/ 	.short	0x0000
        /*0012*/ 	.short	0x0000
        /*0014*/ 	.byte	0x00, 0xf0, 0x01, 0x20


	//----- nvinfo : EIATTR_AT_ENTRY_FRAGMENTS
	.align		4
.L_33:
        /*0018*/ 	.byte	0x04, 0x4f
        /*001a*/ 	.short	(.L_35 - .L_34)


	//   ....[0]....
.L_34:
        /*001c*/ 	.word	0x00000007


	//----- nvinfo : EIATTR_RESERVED_SMEM_USED
	.align		4
.L_35:
        /*0020*/ 	.byte	0x01, 0x41
	.zero		2


	//----- nvinfo : EIATTR_SPARSE_MMA_MASK
	.align		4
        /*0024*/ 	.byte	0x03, 0x50
        /*0026*/ 	.short	0x0000


	//----- nvinfo : EIATTR_TCGEN05_2CTA_USED
	.align		4
        /*0028*/ 	.byte	0x01, 0x52
	.zero		2


	//----- nvinfo : EIATTR_MAXREG_COUNT
	.align		4
        /*002c*/ 	.byte	0x03, 0x1b
        /*002e*/ 	.short	0x00ff


	//----- nvinfo : EIATTR_NUM_BARRIERS
	.align		4
        /*0030*/ 	.byte	0x02, 0x4c
        /*0032*/ 	.byte	0x07
	.zero		1


	//----- nvinfo : EIATTR_EXTERNS
	.align		4
        /*0034*/ 	.byte	0x04, 0x0f
        /*0036*/ 	.short	(.L_37 - .L_36)


	//   ....[0]....
	.align		4
.L_36:
        /*0038*/ 	.word	index@(__assertfail)


	//----- nvinfo : EIATTR_MERCURY_ISA_VERSION
	.align		4
.L_37:
        /*003c*/ 	.byte	0x03, 0x5f
        /*003e*/ 	.short	0x0101


	//----- nvinfo : EIATTR_INT_WARP_WIDE_INSTR_OFFSETS
	.align		4
        /*0040*/ 	.byte	0x04, 0x31
        /*0042*/ 	.short	(.L_39 - .L_38)


	//   ....[0]....
.L_38:
        /*0044*/ 	.word	0x00000d20


	//   ....[1]....
        /*0048*/ 	.word	0x00000dc0


	//   ....[2]....
        /*004c*/ 	.word	0x00002590


	//   ....[3]....
        /*0050*/ 	.word	0x000049c0


	//   ....[4]....
        /*0054*/ 	.word	0x000049e0


	//   ....[5]....
        /*0058*/ 	.word	0x00004a10


	//   ....[6]....
        /*005c*/ 	.word	0x00005350


	//   ....[7]....
        /*0060*/ 	.word	0x00005370


	//   ....[8]....
        /*0064*/ 	.word	0x00005410


	//   ....[9]....
        /*0068*/ 	.word	0x00005520


	//   ....[10]....
        /*006c*/ 	.word	0x00005540


	//   ....[11]....
        /*0070*/ 	.word	0x00005610


	//   ....[12]....
        /*0074*/ 	.word	0x00005710


	//   ....[13]....
        /*0078*/ 	.word	0x00005730


	//   ....[14]....
        /*007c*/ 	.word	0x00005860


	//   ....[15]....
        /*0080*/ 	.word	0x000059e0


	//   ....[16]....
        /*0084*/ 	.word	0x000059f0


	//   ....[17]....
        /*0088*/ 	.word	0x00005b10


	//----- nvinfo : EIATTR_COOP_GROUP_MASK_REGIDS
	.align		4
.L_39:
        /*008c*/ 	.byte	0x04, 0x29
        /*008e*/ 	.short	(.L_41 - .L_40)


	//   ....[0]....
.L_40:
        /*0090*/ 	.word	0xffffffff


	//   ....[1]....
        /*0094*/ 	.word	0xffffffff


	//   ....[2]....
        /*0098*/ 	.word	0xffffffff


	//   ....[3]....
        /*009c*/ 	.word	0xffffffff


	//   ....[4]....
        /*00a0*/ 	.word	0xffffffff


	//   ....[5]....
        /*00a4*/ 	.word	0xffffffff


	//   ....[6]....
        /*00a8*/ 	.word	0xffffffff


	//   ....[7]....
        /*00ac*/ 	.word	0xffffffff


	//   ....[8]....
        /*00b0*/ 	.word	0xffffffff


	//   ....[9]....
        /*00b4*/ 	.word	0xffffffff


	//   ....[10]....
        /*00b8*/ 	.word	0xffffffff


	//   ....[11]....
        /*00bc*/ 	.word	0xffffffff


	//   ....[12]....
        /*00c0*/ 	.word	0xffffffff


	//   ....[13]....
        /*00c4*/ 	.word	0xffffffff


	//----- nvinfo : EIATTR_COOP_GROUP_INSTR_OFFSETS
	.align		4
.L_41:
        /*00c8*/ 	.byte	0x04, 0x28
        /*00ca*/ 	.short	(.L_43 - .L_42)


	//   ....[0]....
.L_42:
        /*00cc*/ 	.word	0x000000e0


	//   ....[1]....
        /*00d0*/ 	.word	0x00000520


	//   ....[2]....
        /*00d4*/ 	.word	0x00000690


	//   ....[3]....
        /*00d8*/ 	.word	0x00000820


	//   ....[4]....
        /*00dc*/ 	.word	0x00000910


	//   ....[5]....
        /*00e0*/ 	.word	0x00000a70


	//   ....[6]....
        /*00e4*/ 	.word	0x00000c00


	//   ....[7]....
        /*00e8*/ 	.word	0x00000e40


	//   ....[8]....
        /*00ec*/ 	.word	0x00002470


	//   ....[9]....
        /*00f0*/ 	.word	0x000031c0


	//   ....[10]....
        /*00f4*/ 	.word	0x000036d0


	//   ....[11]....
        /*00f8*/ 	.word	0x00003980


	//   ....[12]....
        /*00fc*/ 	.word	0x000048b0


	//   ....[13]....
        /*0100*/ 	.word	0x00004ad0


	//----- nvinfo : EIATTR_VRC_CTA_INIT_COUNT
	.align		4
.L_43:
        /*0104*/ 	.byte	0x02, 0x4a
        /*0106*/ 	.byte	0x80
	.zero		1


	//----- nvinfo : EIATTR_SYSCALL_OFFSETS
	.align		4
        /*0108*/ 	.byte	0x04, 0x46
        /*010a*/ 	.short	(.L_45 - .L_44)


	//   ....[0]....
.L_44:
        /*010c*/ 	.word	0x00006670


	//   ....[1]....
        /*0110*/ 	.word	0x00006760


	//   ....[2]....
        /*0114*/ 	.word	0x00006ed0


	//   ....[3]....
        /*0118*/ 	.word	0x00007890


	//   ....[4]....
        /*011c*/ 	.word	0x00008230


	//   ....[5]....
        /*0120*/ 	.word	0x00008bd0


	//----- nvinfo : EIATTR_MBARRIER_INSTR_OFFSETS
	.align		4
.L_45:
        /*0124*/ 	.byte	0x04, 0x39
        /*0126*/ 	.short	(.L_47 - .L_46)


	//   ....[0]....
.L_46:
        /*0128*/ 	.word	0x00000620
        /*012c*/ 	.word	0x000000ff
        /*0130*/ 	.word	0x00000000
        /*0134*/ 	.short	0x0100
        /*0136*/ 	.byte	0x04
	.zero		1


	//   ....[1]....
        /*0138*/ 	.word	0x00000630
        /*013c*/ 	.word	0x000000ff
        /*0140*/ 	.word	0x00000018
        /*0144*/ 	.short	0x0100
        /*0146*/ 	.byte	0x04
	.zero		1


	//   ....[2]....
        /*0148*/ 	.word	0x00000640
        /*014c*/ 	.word	0x000000ff
        /*0150*/ 	.word	0x00000008
        /*0154*/ 	.short	0x0100
        /*0156*/ 	.byte	0x04
	.zero		1


	//   ....[3]....
        /*0158*/ 	.word	0x00000650
        /*015c*/ 	.word	0x000000ff
        /*0160*/ 	.word	0x00000020
        /*0164*/ 	.short	0x0100
        /*0166*/ 	.byte	0x04
	.zero		1


	//   ....[4]....
        /*0168*/ 	.word	0x00000660
        /*016c*/ 	.word	0x000000ff
        /*0170*/ 	.word	0x00000010
        /*0174*/ 	.short	0x0100
        /*0176*/ 	.byte	0x04
	.zero		1


	//   ....[5]....
        /*0178*/ 	.word	0x00000670
        /*017c*/ 	.word	0x000000ff
        /*0180*/ 	.word	0x00000028
        /*0184*/ 	.short	0x0100
        /*0186*/ 	.byte	0x04
	.zero		1


	//   ....[6]....
        /*0188*/ 	.word	0x00000790
        /*018c*/ 	.word	0x000000ff
        /*0190*/ 	.word	0x00000030
        /*0194*/ 	.short	0x0100
        /*0196*/ 	.byte	0x04
	.zero		1


	//   ....[7]....
        /*0198*/ 	.word	0x000007a0
        /*019c*/ 	.word	0x000000ff
        /*01a0*/ 	.word	0x00000050
        /*01a4*/ 	.short	0x0100
        /*01a6*/ 	.byte	0x04
	.zero		1


	//   ....[8]....
        /*01a8*/ 	.word	0x000007b0
        /*01ac*/ 	.word	0x000000ff
        /*01b0*/ 	.word	0x00000038
        /*01b4*/ 	.short	0x0100
        /*01b6*/ 	.byte	0x04
	.zero		1


	//   ....[9]....
        /*01b8*/ 	.word	0x000007c0
        /*01bc*/ 	.word	0x000000ff
        /*01c0*/ 	.word	0x00000058
        /*01c4*/ 	.short	0x0100
        /*01c6*/ 	.byte	0x04
	.zero		1


	//   ....[10]....
        /*01c8*/ 	.word	0x000007d0
        /*01cc*/ 	.word	0x000000ff
        /*01d0*/ 	.word	0x00000040
        /*01d4*/ 	.short	0x0100
        /*01d6*/ 	.byte	0x04
	.zero		1


	//   ....[11]....
        /*01d8*/ 	.word	0x000007e0
        /*01dc*/ 	.word	0x000000ff
        /*01e0*/ 	.word	0x00000060
        /*01e4*/ 	.short	0x0100
        /*01e6*/ 	.byte	0x04
	.zero		1


	//   ....[12]....
        /*01e8*/ 	.word	0x000007f0
        /*01ec*/ 	.word	0x000000ff
        /*01f0*/ 	.word	0x00000048
        /*01f4*/ 	.short	0x0100
        /*01f6*/ 	.byte	0x04
	.zero		1


	//   ....[13]....
        /*01f8*/ 	.word	0x00000800
        /*01fc*/ 	.word	0x000000ff
        /*0200*/ 	.word	0x00000068
        /*0204*/ 	.short	0x0100
        /*0206*/ 	.byte	0x04
	.zero		1


	//   ....[14]....
        /*0208*/ 	.word	0x000008e0
        /*020c*/ 	.word	0x000000ff
        /*0210*/ 	.word	0x00000070
        /*0214*/ 	.short	0x0100
        /*0216*/ 	.byte	0x06
	.zero		1


	//   ....[15]....
        /*0218*/ 	.word	0x000008f0
        /*021c*/ 	.word	0x000000ff
        /*0220*/ 	.word	0x00000078
        /*0224*/ 	.short	0x0100
        /*0226*/ 	.byte	0x06
	.zero		1


	//   ....[16]....
        /*0228*/ 	.word	0x00000a20
        /*022c*/ 	.word	0x000000ff
        /*0230*/ 	.word	0x00000080
        /*0234*/ 	.short	0x0100
        /*0236*/ 	.byte	0x06
	.zero		1


	//   ....[17]....
        /*0238*/ 	.word	0x00000a30
        /*023c*/ 	.word	0x000000ff
        /*0240*/ 	.word	0x00000090
        /*0244*/ 	.short	0x0100
        /*0246*/ 	.byte	0x06
	.zero		1


	//   ....[18]....
        /*0248*/ 	.word	0x00000a40
        /*024c*/ 	.word	0x000000ff
        /*0250*/ 	.word	0x00000088
        /*0254*/ 	.short	0x0100
        /*0256*/ 	.byte	0x06
	.zero		1


	//   ....[19]....
        /*0258*/ 	.word	0x00000a50
        /*025c*/ 	.word	0x000000ff
        /*0260*/ 	.word	0x00000098
        /*0264*/ 	.short	0x0100
        /*0266*/ 	.byte	0x06
	.zero		1


	//   ....[20]....
        /*0268*/ 	.word	0x00000b70
        /*026c*/ 	.word	0x000000ff
        /*0270*/ 	.word	0x000000a0
        /*0274*/ 	.short	0x0100
        /*0276*/ 	.byte	0x04
	.zero		1


	//   ....[21]....
        /*0278*/ 	.word	0x00000b80
        /*027c*/ 	.word	0x000000ff
        /*0280*/ 	.word	0x000000c0
        /*0284*/ 	.short	0x0100
        /*0286*/ 	.byte	0x04
	.zero		1


	//   ....[22]....
        /*0288*/ 	.word	0x00000b90
        /*028c*/ 	.word	0x000000ff
        /*0290*/ 	.word	0x000000a8
        /*0294*/ 	.short	0x0100
        /*0296*/ 	.byte	0x04
	.zero		1


	//   ....[23]....
        /*0298*/ 	.word	0x00000ba0
        /*029c*/ 	.word	0x000000ff
        /*02a0*/ 	.word	0x000000c8
        /*02a4*/ 	.short	0x0100
        /*02a6*/ 	.byte	0x04
	.zero		1


	//   ....[24]....
        /*02a8*/ 	.word	0x00000bb0
        /*02ac*/ 	.word	0x000000ff
        /*02b0*/ 	.word	0x000000b0
        /*02b4*/ 	.short	0x0100
        /*02b6*/ 	.byte	0x04
	.zero		1


	//   ....[25]....
        /*02b8*/ 	.word	0x00000bc0
        /*02bc*/ 	.word	0x000000ff
        /*02c0*/ 	.word	0x000000d0
        /*02c4*/ 	.short	0x0100
        /*02c6*/ 	.byte	0x04
	.zero		1


	//   ....[26]....
        /*02c8*/ 	.word	0x00000bd0
        /*02cc*/ 	.word	0x000000ff
        /*02d0*/ 	.word	0x000000b8
        /*02d4*/ 	.short	0x0100
        /*02d6*/ 	.byte	0x04
	.zero		1


	//   ....[27]....
        /*02d8*/ 	.word	0x00000be0
        /*02dc*/ 	.word	0x000000ff
        /*02e0*/ 	.word	0x000000d8
        /*02e4*/ 	.short	0x0100
        /*02e6*/ 	.byte	0x04
	.zero		1


	//   ....[28]....
        /*02e8*/ 	.word	0x00000cd0
        /*02ec*/ 	.word	0x000000ff
        /*02f0*/ 	.word	0x000000e0
        /*02f4*/ 	.short	0x0100
        /*02f6*/ 	.byte	0x04
	.zero		1


	//   ....[29]....
        /*02f8*/ 	.word	0x00000ce0
        /*02fc*/ 	.word	0x000000ff
        /*0300*/ 	.word	0x000000f0
        /*0304*/ 	.short	0x0100
        /*0306*/ 	.byte	0x04
	.zero		1


	//   ....[30]....
        /*0308*/ 	.word	0x00000cf0
        /*030c*/ 	.word	0x000000ff
        /*0310*/ 	.word	0x000000e8
        /*0314*/ 	.short	0x0100
        /*0316*/ 	.byte	0x04
	.zero		1


	//   ....[31]....
        /*0318*/ 	.word	0x00000d00
        /*031c*/ 	.word	0x000000ff
        /*0320*/ 	.word	0x000000f8
        /*0324*/ 	.short	0x0100
        /*0326*/ 	.byte	0x04
	.zero		1


	//   ....[32]....
        /*0328*/ 	.word	0x00000df0
        /*032c*/ 	.word	0x000000ff
        /*0330*/ 	.word	0x00000100
        /*0334*/ 	.short	0x0100
        /*0336*/ 	.byte	0x06
	.zero		1


	//   ....[33]....
        /*0338*/ 	.word	0x00001800
        /*033c*/ 	.word	0x00000003
        /*0340*/ 	.word	0x000000f0
        /*0344*/ 	.short	0x010a
        /*0346*/ 	.byte	0xff
	.zero		1


	//   ....[34]....
        /*0348*/ 	.word	0x00001830
        /*034c*/ 	.word	0x00000003
        /*0350*/ 	.word	0x000000e0
        /*0354*/ 	.short	0x0101
        /*0356*/ 	.byte	0xff
	.zero		1


	//   ....[35]....
        /*0358*/ 	.word	0x00001930
        /*035c*/ 	.word	0x000000ff
        /*0360*/ 	.word	0x00000018
        /*0364*/ 	.short	0x010a
        /*0366*/ 	.byte	0x04
	.zero		1


	//   ....[36]....
        /*0368*/ 	.word	0x000019f0
        /*036c*/ 	.word	0x000000ff
        /*0370*/ 	.word	0x00000018
        /*0374*/ 	.short	0x010a
        /*0376*/ 	.byte	0x0d
	.zero		1


	//   ....[37]....
        /*0378*/ 	.word	0x00001b50
        /*037c*/ 	.word	0x000000ff
        /*0380*/ 	.word	0x00000018
        /*0384*/ 	.short	0x010a
        /*0386*/ 	.byte	0x04
	.zero		1


	//   ....[38]....
        /*0388*/ 	.word	0x00001ef0
        /*038c*/ 	.word	0x000000ff
        /*0390*/ 	.word	0x00000078
        /*0394*/ 	.short	0x0101
        /*0396*/ 	.byte	0x15
	.zero		1


	//   ....[39]....
        /*0398*/ 	.word	0x00001f10
        /*039c*/ 	.word	0x000000ff
        /*03a0*/ 	.word	0x00000018
        /*03a4*/ 	.short	0x010a
        /*03a6*/ 	.byte	0x04
	.zero		1


	//   ....[40]....
        /*03a8*/ 	.word	0x00001f90
        /*03ac*/ 	.word	0x000000ff
        /*03b0*/ 	.word	0x00000018
        /*03b4*/ 	.short	0x010a
        /*03b6*/ 	.byte	0x0d
	.zero		1


	//   ....[41]....
        /*03b8*/ 	.word	0x000020d0
        /*03bc*/ 	.word	0x000000ff
        /*03c0*/ 	.word	0x00000018
        /*03c4*/ 	.short	0x010a
        /*03c6*/ 	.byte	0x04
	.zero		1


	//   ....[42]....
        /*03c8*/ 	.word	0x000024a0
        /*03cc*/ 	.word	0x00000002
        /*03d0*/ 	.word	0x00000080
        /*03d4*/ 	.short	0x010a
        /*03d6*/ 	.byte	0xff
	.zero		1


	//   ....[43]....
        /*03d8*/ 	.word	0x00002560
        /*03dc*/ 	.word	0x00000002
        /*03e0*/ 	.word	0x00000000
        /*03e4*/ 	.short	0x0101
        /*03e6*/ 	.byte	0xff
	.zero		1


	//   ....[44]....
        /*03e8*/ 	.word	0x00002ac0
        /*03ec*/ 	.word	0x000000ff
        /*03f0*/ 	.word	0x00000000
        /*03f4*/ 	.short	0x010a
        /*03f6*/ 	.byte	0x04
	.zero		1


	//   ....[45]....
        /*03f8*/ 	.word	0x00002b50
        /*03fc*/ 	.word	0x000000ff
        /*0400*/ 	.word	0x00000000
        /*0404*/ 	.short	0x010a
        /*0406*/ 	.byte	0x05
	.zero		1


	//   ....[46]....
        /*0408*/ 	.word	0x00002bf0
        /*040c*/ 	.word	0x00000000
        /*0410*/ 	.word	0x00000000
        /*0414*/ 	.short	0x010a
        /*0416*/ 	.byte	0xff
	.zero		1


	//   ....[47]....
        /*0418*/ 	.word	0x00002d20
        /*041c*/ 	.word	0x00000000
        /*0420*/ 	.word	0x000000e0
        /*0424*/ 	.short	0x010a
        /*0426*/ 	.byte	0xff
	.zero		1


	//   ....[48]....
        /*0428*/ 	.word	0x00002d90
        /*042c*/ 	.word	0x00000004
        /*0430*/ 	.word	0x00000000
        /*0434*/ 	.short	0x0101
        /*0436*/ 	.byte	0xff
	.zero		1


	//   ....[49]....
        /*0438*/ 	.word	0x00002db0
        /*043c*/ 	.word	0x000000ff
        /*0440*/ 	.word	0x00000090
        /*0444*/ 	.short	0x010a
        /*0446*/ 	.byte	0x04
	.zero		1


	//   ....[50]....
        /*0448*/ 	.word	0x00002ed0
        /*044c*/ 	.word	0x00000000
        /*0450*/ 	.word	0x00000080
        /*0454*/ 	.short	0x010a
        /*0456*/ 	.byte	0xff
	.zero		1


	//   ....[51]....
        /*0458*/ 	.word	0x00002fd0
        /*045c*/ 	.word	0x00000000
        /*0460*/ 	.word	0x00000000
        /*0464*/ 	.short	0x0101
        /*0466*/ 	.byte	0xff
	.zero		1


	//   ....[52]....
        /*0468*/ 	.word	0x00003060
        /*046c*/ 	.word	0x000000ff
        /*0470*/ 	.word	0x00000090
        /*0474*/ 	.short	0x0106
        /*0476*/ 	.byte	0x04
	.zero		1


	//   ....[53]....
        /*0478*/ 	.word	0x00003080
        /*047c*/ 	.word	0x000000ff
        /*0480*/ 	.word	0x00000090
        /*0484*/ 	.short	0x010a
        /*0486*/ 	.byte	0x04
	.zero		1


	//   ....[54]....
        /*0488*/ 	.word	0x00003110
        /*048c*/ 	.word	0x000000ff
        /*0490*/ 	.word	0x00000090
        /*0494*/ 	.short	0x0106
        /*0496*/ 	.byte	0x07
	.zero		1


	//   ....[55]....
        /*0498*/ 	.word	0x00003150
        /*049c*/ 	.word	0x00000000
        /*04a0*/ 	.word	0x00000090
        /*04a4*/ 	.short	0x010a
        /*04a6*/ 	.byte	0xff
	.zero		1


	//   ....[56]....
        /*04a8*/ 	.word	0x000033b0
        /*04ac*/ 	.word	0x000000ff
        /*04b0*/ 	.word	0x00000008
        /*04b4*/ 	.short	0x010a
        /*04b6*/ 	.byte	0x05
	.zero		1


	//   ....[57]....
        /*04b8*/ 	.word	0x000033d0
        /*04bc*/ 	.word	0x000000ff
        /*04c0*/ 	.word	0x00000008
        /*04c4*/ 	.short	0x010a
        /*04c6*/ 	.byte	0x05
	.zero		1


	//   ....[58]....
        /*04c8*/ 	.word	0x00003570
        /*04cc*/ 	.word	0x000000ff
        /*04d0*/ 	.word	0x00000008
        /*04d4*/ 	.short	0x010a
        /*04d6*/ 	.byte	0x05
	.zero		1


	//   ....[59]....
        /*04d8*/ 	.word	0x00003590
        /*04dc*/ 	.word	0x000000ff
        /*04e0*/ 	.word	0x00000008
        /*04e4*/ 	.short	0x010a
        /*04e6*/ 	.byte	0x05
	.zero		1


	//   ....[60]....
        /*04e8*/ 	.word	0x00003660
        /*04ec*/ 	.word	0x000000ff
        /*04f0*/ 	.word	0x00000000
        /*04f4*/ 	.short	0x0101
        /*04f6*/ 	.byte	0x04
	.zero		1


	//   ....[61]....
        /*04f8*/ 	.word	0x00003a30
        /*04fc*/ 	.word	0x00000000
        /*0500*/ 	.word	0x00000080
        /*0504*/ 	.short	0x010a
        /*0506*/ 	.byte	0xff
	.zero		1


	//   ....[62]....
        /*0508*/ 	.word	0x00003af0
        /*050c*/ 	.word	0x00000000
        /*0510*/ 	.word	0x00000000
        /*0514*/ 	.short	0x0101
        /*0516*/ 	.byte	0xff
	.zero		1


	//   ....[63]....
        /*0518*/ 	.word	0x00003be0
        /*051c*/ 	.word	0x000000ff
        /*0520*/ 	.word	0x00000000
        /*0524*/ 	.short	0x010a
        /*0526*/ 	.byte	0x04
	.zero		1


	//   ....[64]....
        /*0528*/ 	.word	0x00003bf0
        /*052c*/ 	.word	0x000000ff
        /*0530*/ 	.word	0x000000c0
        /*0534*/ 	.short	0x010a
        /*0536*/ 	.byte	0x07
	.zero		1


	//   ....[65]....
        /*0538*/ 	.word	0x00003cb0
        /*053c*/ 	.word	0x000000ff
        /*0540*/ 	.word	0x00000000
        /*0544*/ 	.short	0x010a
        /*0546*/ 	.byte	0x05
	.zero		1


	//   ....[66]....
        /*0548*/ 	.word	0x00003e00
        /*054c*/ 	.word	0x000000ff
        /*0550*/ 	.word	0x00000000
        /*0554*/ 	.short	0x010a
        /*0556*/ 	.byte	0x07
	.zero		1


	//   ....[67]....
        /*0558*/ 	.word	0x00004570
        /*055c*/ 	.word	0x000000ff
        /*0560*/ 	.word	0x00000000
        /*0564*/ 	.short	0x010a
        /*0566*/ 	.byte	0x04
	.zero		1


	//   ....[68]....
        /*0568*/ 	.word	0x00004610
        /*056c*/ 	.word	0x000000ff
        /*0570*/ 	.word	0x00000000
        /*0574*/ 	.short	0x010a
        /*0576*/ 	.byte	0x05
	.zero		1


	//   ....[69]....
        /*0578*/ 	.word	0x000046a0
        /*057c*/ 	.word	0x000000ff
        /*0580*/ 	.word	0x00000000
        /*0584*/ 	.short	0x010a
        /*0586*/ 	.byte	0x05
	.zero		1


	//   ....[70]....
        /*0588*/ 	.word	0x00004740
        /*058c*/ 	.word	0x00000000
        /*0590*/ 	.word	0x00000000
        /*0594*/ 	.short	0x010a
        /*0596*/ 	.byte	0xff
	.zero		1


	//   ....[71]....
        /*0598*/ 	.word	0x00004780
        /*059c*/ 	.word	0x00000000
        /*05a0*/ 	.word	0x00000000
        /*05a4*/ 	.short	0x010a
        /*05a6*/ 	.byte	0xff
	.zero		1


	//   ....[72]....
        /*05a8*/ 	.word	0x00004800
        /*05ac*/ 	.word	0x000000ff
        /*05b0*/ 	.word	0x00000000
        /*05b4*/ 	.short	0x0101
        /*05b6*/ 	.byte	0x04
	.zero		1


	//   ....[73]....
        /*05b8*/ 	.word	0x00004840
        /*05bc*/ 	.word	0x000000ff
        /*05c0*/ 	.word	0x00000100
        /*05c4*/ 	.short	0x010a
        /*05c6*/ 	.byte	0x3e
	.zero		1


	//   ....[74]....
        /*05c8*/ 	.word	0x000048a0
        /*05cc*/ 	.word	0x000000ff
        /*05d0*/ 	.word	0x00000000
        /*05d4*/ 	.short	0x0101
        /*05d6*/ 	.byte	0x04
	.zero		1


	//   ....[75]....
        /*05d8*/ 	.word	0x00004d00
        /*05dc*/ 	.word	0x00000000
        /*05e0*/ 	.word	0x00000080
        /*05e4*/ 	.short	0x010a
        /*05e6*/ 	.byte	0xff
	.zero		1


	//   ....[76]....
        /*05e8*/ 	.word	0x00004dc0
        /*05ec*/ 	.word	0x00000000
        /*05f0*/ 	.word	0x00000000
        /*05f4*/ 	.short	0x0101
        /*05f6*/ 	.byte	0xff
	.zero		1


	//   ....[77]....
        /*05f8*/ 	.word	0x000050e0
        /*05fc*/ 	.word	0x000000ff
        /*0600*/ 	.word	0x00000078
        /*0604*/ 	.short	0x010a
        /*0606*/ 	.byte	0x04
	.zero		1


	//   ....[78]....
        /*0608*/ 	.word	0x000052d0
        /*060c*/ 	.word	0x000000ff
        /*0610*/ 	.word	0x00000050
        /*0614*/ 	.short	0x010a
        /*0616*/ 	.byte	0x04
	.zero		1


	//   ....[79]....
        /*0618*/ 	.word	0x000054c0
        /*061c*/ 	.word	0x000000ff
        /*0620*/ 	.word	0x00000030
        /*0624*/ 	.short	0x010b
        /*0626*/ 	.byte	0x04
	.zero		1


	//   ....[80]....
        /*0628*/ 	.word	0x000054d0
        /*062c*/ 	.word	0x000000ff
        /*0630*/ 	.word	0x00000000
        /*0634*/ 	.short	0x0101
        /*0636*/ 	.byte	0x05
	.zero		1


	//   ....[81]....
        /*0638*/ 	.word	0x000054f0
        /*063c*/ 	.word	0x000000ff
        /*0640*/ 	.word	0x00000058
        /*0644*/ 	.short	0x010a
        /*0646*/ 	.byte	0x04
	.zero		1


	//   ....[82]....
        /*0648*/ 	.word	0x000056b0
        /*064c*/ 	.word	0x000000ff
        /*0650*/ 	.word	0x00000038
        /*0654*/ 	.short	0x010b
        /*0656*/ 	.byte	0x04
	.zero		1


	//   ....[83]....
        /*0658*/ 	.word	0x000056c0
        /*065c*/ 	.word	0x000000ff
        /*0660*/ 	.word	0x00000000
        /*0664*/ 	.short	0x0101
        /*0666*/ 	.byte	0x05
	.zero		1


	//   ....[84]....
        /*0668*/ 	.word	0x000056d0
        /*066c*/ 	.word	0x000000ff
        /*0670*/ 	.word	0x00000060
        /*0674*/ 	.short	0x010a
        /*0676*/ 	.byte	0x04
	.zero		1


	//   ....[85]....
        /*0678*/ 	.word	0x00005900
        /*067c*/ 	.word	0x000000ff
        /*0680*/ 	.word	0x00000040
        /*0684*/ 	.short	0x010b
        /*0686*/ 	.byte	0x04
	.zero		1


	//   ....[86]....
        /*0688*/ 	.word	0x00005970
        /*068c*/ 	.word	0x000000ff
        /*0690*/ 	.word	0x00000000
        /*0694*/ 	.short	0x0101
        /*0696*/ 	.byte	0x05
	.zero		1


	//   ....[87]....
        /*0698*/ 	.word	0x000059b0
        /*069c*/ 	.word	0x000000ff
        /*06a0*/ 	.word	0x00000068
        /*06a4*/ 	.short	0x010a
        /*06a6*/ 	.byte	0x04
	.zero		1


	//   ....[88]....
        /*06a8*/ 	.word	0x00005be0
        /*06ac*/ 	.word	0x000000ff
        /*06b0*/ 	.word	0x00000048
        /*06b4*/ 	.short	0x010b
        /*06b6*/ 	.byte	0x04
	.zero		1


	//   ....[89]....
        /*06b8*/ 	.word	0x00005c00
        /*06bc*/ 	.word	0x000000ff
        /*06c0*/ 	.word	0x00000000
        /*06c4*/ 	.short	0x0101
        /*06c6*/ 	.byte	0x0d
	.zero		1


	//   ....[90]....
        /*06c8*/ 	.word	0x00005c30
        /*06cc*/ 	.word	0x000000ff
        /*06d0*/ 	.word	0x00000050
        /*06d4*/ 	.short	0x010a
        /*06d6*/ 	.byte	0x04
	.zero		1


	//   ....[91]....
        /*06d8*/ 	.word	0x00005c50
        /*06dc*/ 	.word	0x000000ff
        /*06e0*/ 	.word	0x00000058
        /*06e4*/ 	.short	0x010a
        /*06e6*/ 	.byte	0x04
	.zero		1


	//   ....[92]....
        /*06e8*/ 	.word	0x00005c70
        /*06ec*/ 	.word	0x000000ff
        /*06f0*/ 	.word	0x00000060
        /*06f4*/ 	.short	0x010a
        /*06f6*/ 	.byte	0x04
	.zero		1


	//   ....[93]....
        /*06f8*/ 	.word	0x00005cb0
        /*06fc*/ 	.word	0x00000000
        /*0700*/ 	.word	0x00000068
        /*0704*/ 	.short	0x010a
        /*0706*/ 	.byte	0xff
	.zero		1


	//   ....[94]....
        /*0708*/ 	.word	0x00006030
        /*070c*/ 	.word	0x00000000
        /*0710*/ 	.word	0x00000080
        /*0714*/ 	.short	0x010a
        /*0716*/ 	.byte	0xff
	.zero		1


	//   ....[95]....
        /*0718*/ 	.word	0x00006140
        /*071c*/ 	.word	0x00000000
        /*0720*/ 	.word	0x00000000
        /*0724*/ 	.short	0x0101
        /*0726*/ 	.byte	0xff
	.zero		1


	//   ....[96]....
        /*0728*/ 	.word	0x00006b90
        /*072c*/ 	.word	0x000000ff
        /*0730*/ 	.word	0x00000030
        /*0734*/ 	.short	0x010a
        /*0736*/ 	.byte	0x24
	.zero		1


	//   ....[97]....
        /*0738*/ 	.word	0x00006bd0
        /*073c*/ 	.word	0x00000058
        /*0740*/ 	.word	0x000000a0
        /*0744*/ 	.short	0x010a
        /*0746*/ 	.byte	0xff
	.zero		1


	//   ....[98]....
        /*0748*/ 	.word	0x00006cc0
        /*074c*/ 	.word	0x000000ff
        /*0750*/ 	.word	0x00000030
        /*0754*/ 	.short	0x010a
        /*0756*/ 	.byte	0x24
	.zero		1


	//   ....[99]....
        /*0758*/ 	.word	0x00006db0
        /*075c*/ 	.word	0x00000058
        /*0760*/ 	.word	0x000000a0
        /*0764*/ 	.short	0x010a
        /*0766*/ 	.byte	0xff
	.zero		1


	//   ....[100]....
        /*0768*/ 	.word	0x000075c0
        /*076c*/ 	.word	0x00000000
        /*0770*/ 	.word	0x00000000
        /*0774*/ 	.short	0x0101
        /*0776*/ 	.byte	0xff
	.zero		1


	//   ....[101]....
        /*0778*/ 	.word	0x000075d0
        /*077c*/ 	.word	0x00000003
        /*0780*/ 	.word	0x00000030
        /*0784*/ 	.short	0x010a
        /*0786*/ 	.byte	0xff
	.zero		1


	//   ....[102]....
        /*0788*/ 	.word	0x000076b0
        /*078c*/ 	.word	0x00000003
        /*0790*/ 	.word	0x00000030
        /*0794*/ 	.short	0x010a
        /*0796*/ 	.byte	0xff
	.zero		1


	//   ....[103]....
        /*0798*/ 	.word	0x00007f60
        /*079c*/ 	.word	0x0000005b
        /*07a0*/ 	.word	0x00000000
        /*07a4*/ 	.short	0x0101
        /*07a6*/ 	.byte	0xff
	.zero		1


	//   ....[104]....
        /*07a8*/ 	.word	0x00007f80
        /*07ac*/ 	.word	0x0000005c
        /*07b0*/ 	.word	0x00000030
        /*07b4*/ 	.short	0x010a
        /*07b6*/ 	.byte	0xff
	.zero		1


	//   ....[105]....
        /*07b8*/ 	.word	0x00008050
        /*07bc*/ 	.word	0x0000005c
        /*07c0*/ 	.word	0x00000030
        /*07c4*/ 	.short	0x010a
        /*07c6*/ 	.byte	0xff
	.zero		1


	//   ....[106]....
        /*07c8*/ 	.word	0x00008900
        /*07cc*/ 	.word	0x0000005b
        /*07d0*/ 	.word	0x00000000
        /*07d4*/ 	.short	0x0101
        /*07d6*/ 	.byte	0xff
	.zero		1


	//   ....[107]....
        /*07d8*/ 	.word	0x00008920
        /*07dc*/ 	.word	0x0000005c
        /*07e0*/ 	.word	0x00000030
        /*07e4*/ 	.short	0x010a
        /*07e6*/ 	.byte	0xff
	.zero		1


	//   ....[108]....
        /*07e8*/ 	.word	0x000089f0
        /*07ec*/ 	.word	0x0000005c
        /*07f0*/ 	.word	0x00000030
        /*07f4*/ 	.short	0x010a
        /*07f6*/ 	.byte	0xff
	.zero		1


	//   ....[109]....
        /*07f8*/ 	.word	0x00008d00
        /*07fc*/ 	.word	0x00000058
        /*0800*/ 	.word	0x00000000
        /*0804*/ 	.short	0x0101
        /*0806*/ 	.byte	0xff
	.zero		1


	//   ....[110]....
        /*0808*/ 	.word	0x000092f0
        /*080c*/ 	.word	0x00000002
        /*0810*/ 	.word	0x00000000
        /*0814*/ 	.short	0x0101
        /*0816*/ 	.byte	0xff
	.zero		1


	//   ....[111]....
        /*0818*/ 	.word	0x00009560
        /*081c*/ 	.word	0x000000ff
        /*0820*/ 	.word	0x00000000
        /*0824*/ 	.short	0x0101
        /*0826*/ 	.byte	0x04
	.zero		1


	//   ....[112]....
        /*0828*/ 	.word	0x00009580
        /*082c*/ 	.word	0x00000003
        /*0830*/ 	.word	0x000000f0
        /*0834*/ 	.short	0x010a
        /*0836*/ 	.byte	0xff
	.zero		1


	//   ....[113]....
        /*0838*/ 	.word	0x000095e0
        /*083c*/ 	.word	0x00000002
        /*0840*/ 	.word	0x00000018
        /*0844*/ 	.short	0x010a
        /*0846*/ 	.byte	0xff
	.zero		1


	//   ....[114]....
        /*0848*/ 	.word	0x00009640
        /*084c*/ 	.word	0x00000002
        /*0850*/ 	.word	0x00000018
        /*0854*/ 	.short	0x010a
        /*0856*/ 	.byte	0xff
	.zero		1


	//   ....[115]....
        /*0858*/ 	.word	0x00009690
        /*085c*/ 	.word	0x00000002
        /*0860*/ 	.word	0x00000080
        /*0864*/ 	.short	0x010a
        /*0866*/ 	.byte	0xff
	.zero		1


	//   ....[116]....
        /*0868*/ 	.word	0x000096f0
        /*086c*/ 	.word	0x00000000
        /*0870*/ 	.word	0x00000000
        /*0874*/ 	.short	0x010a
        /*0876*/ 	.byte	0xff
	.zero		1


	//   ....[117]....
        /*0878*/ 	.word	0x00009750
        /*087c*/ 	.word	0x00000000
        /*0880*/ 	.word	0x00000000
        /*0884*/ 	.short	0x010a
        /*0886*/ 	.byte	0xff
	.zero		1


	//   ....[118]....
        /*0888*/ 	.word	0x000097a0
        /*088c*/ 	.word	0x00000000
        /*0890*/ 	.word	0x000000e0
        /*0894*/ 	.short	0x010a
        /*0896*/ 	.byte	0xff
	.zero		1


	//   ....[119]....
        /*0898*/ 	.word	0x00009800
        /*089c*/ 	.word	0x00000000
        /*08a0*/ 	.word	0x00000090
        /*08a4*/ 	.short	0x010a
        /*08a6*/ 	.byte	0xff
	.zero		1


	//   ....[120]....
        /*08a8*/ 	.word	0x00009850
        /*08ac*/ 	.word	0x00000000
        /*08b0*/ 	.word	0x00000080
        /*08b4*/ 	.short	0x010a
        /*08b6*/ 	.byte	0xff
	.zero		1


	//   ....[121]....
        /*08b8*/ 	.word	0x000098b0
        /*08bc*/ 	.word	0x00000000
        /*08c0*/ 	.word	0x00000090
        /*08c4*/ 	.short	0x010a
        /*08c6*/ 	.byte	0xff
	.zero		1


	//   ....[122]....
        /*08c8*/ 	.word	0x00009910
        /*08cc*/ 	.word	0x00000004
        /*08d0*/ 	.word	0x00000008
        /*08d4*/ 	.short	0x010a
        /*08d6*/ 	.byte	0xff
	.zero		1


	//   ....[123]....
        /*08d8*/ 	.word	0x000099f0
        /*08dc*/ 	.word	0x00000002
        /*08e0*/ 	.word	0x00000008
        /*08e4*/ 	.short	0x010a
        /*08e6*/ 	.byte	0xff
	.zero		1


	//   ....[124]....
        /*08e8*/ 	.word	0x00009a40
        /*08ec*/ 	.word	0x00000000
        /*08f0*/ 	.word	0x00000080
        /*08f4*/ 	.short	0x010a
        /*08f6*/ 	.byte	0xff
	.zero		1


	//   ....[125]....
        /*08f8*/ 	.word	0x00009ab0
        /*08fc*/ 	.word	0x00000000
        /*0900*/ 	.word	0x000000c0
        /*0904*/ 	.short	0x010a
        /*0906*/ 	.byte	0xff
	.zero		1


	//   ....[126]....
        /*0908*/ 	.word	0x00009b10
        /*090c*/ 	.word	0x00000000
        /*0910*/ 	.word	0x00000000
        /*0914*/ 	.short	0x010a
        /*0916*/ 	.byte	0xff
	.zero		1


	//   ....[127]....
        /*0918*/ 	.word	0x00009b70
        /*091c*/ 	.word	0x00000000
        /*0920*/ 	.word	0x00000000
        /*0924*/ 	.short	0x010a
        /*0926*/ 	.byte	0xff
	.zero		1


	//   ....[128]....
        /*0928*/ 	.word	0x00009bd0
        /*092c*/ 	.word	0x00000000
        /*0930*/ 	.word	0x00000000
        /*0934*/ 	.short	0x010a
        /*0936*/ 	.byte	0xff
	.zero		1


	//   ....[129]....
        /*0938*/ 	.word	0x00009c30
        /*093c*/ 	.word	0x00000000
        /*0940*/ 	.word	0x00000000
        /*0944*/ 	.short	0x010a
        /*0946*/ 	.byte	0xff
	.zero		1


	//   ....[130]....
        /*0948*/ 	.word	0x00009c90
        /*094c*/ 	.word	0x00000000
        /*0950*/ 	.word	0x00000100
        /*0954*/ 	.short	0x010a
        /*0956*/ 	.byte	0xff
	.zero		1


	//   ....[131]....
        /*0958*/ 	.word	0x00009ce0
        /*095c*/ 	.word	0x00000000
        /*0960*/ 	.word	0x00000080
        /*0964*/ 	.short	0x010a
        /*0966*/ 	.byte	0xff
	.zero		1


	//   ....[132]....
        /*0968*/ 	.word	0x00009d40
        /*096c*/ 	.word	0x00000000
        /*0970*/ 	.word	0x00000078
        /*0974*/ 	.short	0x010a
        /*0976*/ 	.byte	0xff
	.zero		1


	//   ....[133]....
        /*0978*/ 	.word	0x00009da0
        /*097c*/ 	.word	0x00000003
        /*0980*/ 	.word	0x00000050
        /*0984*/ 	.short	0x010a
        /*0986*/ 	.byte	0xff
	.zero		1


	//   ....[134]....
        /*0988*/ 	.word	0x00009e00
        /*098c*/ 	.word	0x00000003
        /*0990*/ 	.word	0x00000058
        /*0994*/ 	.short	0x010a
        /*0996*/ 	.byte	0xff
	.zero		1


	//   ....[135]....
        /*0998*/ 	.word	0x00009e60
        /*099c*/ 	.word	0x00000003
        /*09a0*/ 	.word	0x00000060
        /*09a4*/ 	.short	0x010a
        /*09a6*/ 	.byte	0xff
	.zero		1


	//   ....[136]....
        /*09a8*/ 	.word	0x00009ec0
        /*09ac*/ 	.word	0x00000003
        /*09b0*/ 	.word	0x00000068
        /*09b4*/ 	.short	0x010a
        /*09b6*/ 	.byte	0xff
	.zero		1


	//   ....[137]....
        /*09b8*/ 	.word	0x00009f20
        /*09bc*/ 	.word	0x00000000
        /*09c0*/ 	.word	0x00000050
        /*09c4*/ 	.short	0x010a
        /*09c6*/ 	.byte	0xff
	.zero		1


	//   ....[138]....
        /*09c8*/ 	.word	0x00009f80
        /*09cc*/ 	.word	0x00000000
        /*09d0*/ 	.word	0x00000058
        /*09d4*/ 	.short	0x010a
        /*09d6*/ 	.byte	0xff
	.zero		1


	//   ....[139]....
        /*09d8*/ 	.word	0x00009fe0
        /*09dc*/ 	.word	0x00000000
        /*09e0*/ 	.word	0x00000060
        /*09e4*/ 	.short	0x010a
        /*09e6*/ 	.byte	0xff
	.zero		1


	//   ....[140]....
        /*09e8*/ 	.word	0x0000a030
        /*09ec*/ 	.word	0x00000000
        /*09f0*/ 	.word	0x00000080
        /*09f4*/ 	.short	0x010a
        /*09f6*/ 	.byte	0xff
	.zero		1


	//   ....[141]....
        /*09f8*/ 	.word	0x0000a090
        /*09fc*/ 	.word	0x00000000
        /*0a00*/ 	.word	0x00000030
        /*0a04*/ 	.short	0x010a
        /*0a06*/ 	.byte	0xff
	.zero		1


	//   ....[142]....
        /*0a08*/ 	.word	0x0000a0e0
        /*0a0c*/ 	.word	0x00000058
        /*0a10*/ 	.word	0x000000a0
        /*0a14*/ 	.short	0x010a
        /*0a16*/ 	.byte	0xff
	.zero		1


	//   ....[143]....
        /*0a18*/ 	.word	0x0000a130
        /*0a1c*/ 	.word	0x00000003
        /*0a20*/ 	.word	0x00000030
        /*0a24*/ 	.short	0x010a
        /*0a26*/ 	.byte	0xff
	.zero		1


	//   ....[144]....
        /*0a28*/ 	.word	0x0000a180
        /*0a2c*/ 	.word	0x0000005c
        /*0a30*/ 	.word	0x00000030
        /*0a34*/ 	.short	0x010a
        /*0a36*/ 	.byte	0xff
	.zero		1


	//   ....[145]....
        /*0a38*/ 	.word	0x0000a1d0
        /*0a3c*/ 	.word	0x0000005c
        /*0a40*/ 	.word	0x00000030
        /*0a44*/ 	.short	0x010a
        /*0a46*/ 	.byte	0xff
	.zero		1


	//----- nvinfo : EIATTR_NUM_MBARRIERS
	.align		4
.L_47:
        /*0a48*/ 	.byte	0x03, 0x38
        /*0a4a*/ 	.short	0x0021


	//----- nvinfo : EIATTR_EXIT_INSTR_OFFSETS
	.align		4
        /*0a4c*/ 	.byte	0x04, 0x1c
        /*0a4e*/ 	.short	(.L_49 - .L_48)


	//   ....[0]....
.L_48:
        /*0a50*/ 	.word	0x00002c20


	//   ....[1]....
        /*0a54*/ 	.word	0x00003120


	//   ....[2]....
        /*0a58*/ 	.word	0x00003180


	//   ....[3]....
        /*0a5c*/ 	.word	0x00004ae0


	//   ....[4]....
        /*0a60*/ 	.word	0x00005ce0


	//   ....[5]....
        /*0a64*/ 	.word	0x00005d20


	//   ....[6]....
        /*0a68*/ 	.word	0x00009450


	//   ....[7]....
        /*0a6c*/ 	.word	0x000094d0


	//   ....[8]....
        /*0a70*/ 	.word	0x00009500


	//   ....[9]....
        /*0a74*/ 	.word	0x00009570


	//----- nvinfo : EIATTR_MAX_THREADS
	.align		4
.L_49:
        /*0a78*/ 	.byte	0x04, 0x05
        /*0a7a*/ 	.short	(.L_51 - .L_50)
.L_50:
        /*0a7c*/ 	.word	0x00000100
        /*0a80*/ 	.word	0x00000001
        /*0a84*/ 	.word	0x00000001


	//----- nvinfo : EIATTR_CRS_STACK_SIZE
	.align		4
.L_51:
        /*0a88*/ 	.byte	0x04, 0x1e
        /*0a8a*/ 	.short	(.L_53 - .L_52)
.L_52:
        /*0a8c*/ 	.word	0x00000000


	//----- nvinfo : EIATTR_CBANK_PARAM_SIZE
	.align		4
.L_53:
        /*0a90*/ 	.byte	0x03, 0x19
        /*0a92*/ 	.short	0x0800


	//----- nvinfo : EIATTR_PARAM_CBANK
	.align		4
        /*0a94*/ 	.byte	0x04, 0x0a
        /*0a96*/ 	.short	(.L_55 - .L_54)
	.align		4
.L_54:
        /*0a98*/ 	.word	index@(.nv.constant0._ZN7cutlass13device_kernelINS_4gemm6kernel13GemmUniversalIN4cute5tupleIJiiiiEEENS1_10collective13CollectiveMmaINS1_35MainloopSm100TmaUmmaWarpSpecializedILi3ELi2ELi4ENS5_IJNS4_1CILi2EEENSA_ILi1EEESC_EEEEENS5_IJNSA_ILi128EEESF_SF_EEENS_10tfloat32_tENS5_IJlSC_lEEESH_SI_NS4_8TiledMMAINS4_8MMA_AtomIJNS4_23SM100_MMA_TF32_2x1SM_SSISH_SH_fLi128ELi128ELNS4_4UMMA5MajorE0ELSN_0ELNSM_7ScaleInE0ELSO_0EEEEEENS4_6LayoutINS5_IJSC_SC_SC_EEENS5_IJNSA_ILi0EEEST_ST_EEEEENS5_IJNS4_10UnderscoreESW_SW_EEEEENS4_18SM100_TMA_2SM_LOADENS4_14ComposedLayoutINS4_7SwizzleILi3ELi4ELi3EEENS4_18smem_ptr_flag_bitsILi32EEENSR_INS5_IJNSA_ILi8EEENSA_ILi32EEEEEENS5_IJS16_SC_EEEEEEEvNS4_8identityESZ_S1A_vS1B_EENS_8epilogue10collective18CollectiveEpilogueINS1D_23Sm100TmaWarpSpecializedILi4ELi2ELi16ELb1ELb0EEEJNS5_IJNSA_ILi64EEESF_SF_EEENS5_IJNSR_IS1I_SC_EENSR_INS5_IJNSA_ILi16EEESB_EEENS5_IJSC_S1I_EEEEEEEESH_SI_SH_SI_NS1D_6fusion15FusionCallbacksIS1H_NS1Q_17LinearCombinationISH_fSH_fLNS_15FloatRoundStyleE2EEES1J_S1P_JEEENS4_5SM1004TMEM4LOAD26SM100_TMEM_LOAD_32dp32b16xENS4_13SM90_TMA_LOADENS10_INS11_ILi2ELi4ELi3EEES14_NSR_INS5_IJS15_S1L_EEENS5_IJS1L_SC_EEEEEEENS4_39AutoVectorizingCopyWithAssumedAlignmentILi128EEENS4_14SM90_TMA_STOREES25_S27_S27_EEEvvEEEEvNT_6ParamsE)
        /*0a9c*/ 	.short	0x0380
        /*0a9e*/ 	.short	0x0800


	//----- nvinfo : EIATTR_SW_WAR
	.align		4
.L_55:
        /*0aa0*/ 	.byte	0x04, 0x36
        /*0aa2*/ 	.short	(.L_57 - .L_56)
.L_56:
        /*0aa4*/ 	.word	0x00000008
.L_57:


//--------------------- .nv.callgraph             --------------------------
	.section	.nv.callgraph,"",@"SHT_CUDA_CALLGRAPH"
	.align	4
	.sectionentsize	8
	.align		4
        /*0000*/ 	.word	0x00000000
	.align		4
        /*0004*/ 	.word	0xffffffff
	.align		4
        /*0008*/ 	.word	index@(_ZN7cutlass13device_kernelINS_4gemm6kernel13GemmUniversalIN4cute5tupleIJiiiiEEENS1_10collective13CollectiveMmaINS1_35MainloopSm100TmaUmmaWarpSpecializedILi3ELi2ELi4ENS5_IJNS4_1CILi2EEENSA_ILi1EEESC_EEEEENS5_IJNSA_ILi128EEESF_SF_EEENS_10tfloat32_tENS5_IJlSC_lEEESH_SI_NS4_8TiledMMAINS4_8MMA_AtomIJNS4_23SM100_MMA_TF32_2x1SM_SSISH_SH_fLi128ELi128ELNS4_4UMMA5MajorE0ELSN_0ELNSM_7ScaleInE0ELSO_0EEEEEENS4_6LayoutINS5_IJSC_SC_SC_EEENS5_IJNSA_ILi0EEEST_ST_EEEEENS5_IJNS4_10UnderscoreESW_SW_EEEEENS4_18SM100_TMA_2SM_LOADENS4_14ComposedLayoutINS4_7SwizzleILi3ELi4ELi3EEENS4_18smem_ptr_flag_bitsILi32EEENSR_INS5_IJNSA_ILi8EEENSA_ILi32EEEEEENS5_IJS16_SC_EEEEEEEvNS4_8identityESZ_S1A_vS1B_EENS_8epilogue10collective18CollectiveEpilogueINS1D_23Sm100TmaWarpSpecializedILi4ELi2ELi16ELb1ELb0EEEJNS5_IJNSA_ILi64EEESF_SF_EEENS5_IJNSR_IS1I_SC_EENSR_INS5_IJNSA_ILi16EEESB_EEENS5_IJSC_S1I_EEEEEEEESH_SI_SH_SI_NS1D_6fusion15FusionCallbacksIS1H_NS1Q_17LinearCombinationISH_fSH_fLNS_15FloatRoundStyleE2EEES1J_S1P_JEEENS4_5SM1004TMEM4LOAD26SM100_TMEM_LOAD_32dp32b16xENS4_13SM90_TMA_LOADENS10_INS11_ILi2ELi4ELi3EEES14_NSR_INS5_IJS15_S1L_EEENS5_IJS1L_SC_EEEEEEENS4_39AutoVectorizingCopyWithAssumedAlignmentILi128EEENS4_14SM90_TMA_STOREES25_S27_S27_EEEvvEEEEvNT_6ParamsE)
	.align		4
        /*000c*/ 	.word	index@(__assertfail)
	.align		4
        /*0010*/ 	.word	0x00000000
	.align		4
        /*0014*/ 	.word	0xfffffffe
	.align		4
        /*0018*/ 	.word	0x00000000
	.align		4
        /*001c*/ 	.word	0xfffffffd
	.align		4
        /*0020*/ 	.word	0x00000000
	.align		4
        /*0024*/ 	.word	0xfffffffc


//--------------------- .nv.constant4             --------------------------
	.section	.nv.constant4,"a",@progbits
	.align	8
	.align		8
.nv.constant4:
        /*0000*/ 	.dword	__assertfail
	.align		8
        /*0008*/ 	.dword	__unnamed_1
	.align		8
        /*0010*/ 	.dword	__unnamed_2
	.align		8
        /*0018*/ 	.dword	_ZN40_INTERNAL_ed016141_4_k_cu_fcb045ad_346494cuda3std3__45__cpo5beginE
	.align		8
        /*0020*/ 	.dword	_ZN40_INTERNAL_ed016141_4_k_cu_fcb045ad_346494cuda3std3__45__cpo3endE
	.align		8
        /*0028*/ 	.dword	_ZN40_INTERNAL_ed016141_4_k_cu_fcb045ad_346494cuda3std3__45__cpo6cbeginE
	.align		8
        /*0030*/ 	.dword	_ZN40_INTERNAL_ed016141_4_k_cu_fcb045ad_346494cuda3std3__45__cpo4cendE
	.align		8
        /*0038*/ 	.dword	_ZN40_INTERNAL_ed016141_4_k_cu_fcb045ad_346494cuda3std3__442_GLOBAL__N__ed016141_4_k_cu_fcb045ad_346496ignoreE
	.align		8
        /*0040*/ 	.dword	_ZN40_INTERNAL_ed016141_4_k_cu_fcb045ad_346494cuda3std3__419piecewise_constructE
	.align		8
        /*0048*/ 	.dword	_ZN40_INTERNAL_ed016141_4_k_cu_fcb045ad_346494cuda3std3__48in_placeE
	.align		8
        /*0050*/ 	.dword	_ZN40_INTERNAL_ed016141_4_k_cu_fcb045ad_346494cuda3std6ranges3__45__cpo4swapE
	.align		8
        /*0058*/ 	.dword	_ZN40_INTERNAL_ed016141_4_k_cu_fcb045ad_346494cuda3std6ranges3__45__cpo9iter_moveE
	.align		8
        /*0060*/ 	.dword	_ZN40_INTERNAL_ed016141_4_k_cu_fcb045ad_346494cute7productE
	.align		8
        /*0068*/ 	.dword	_ZN40_INTERNAL_ed016141_4_k_cu_fcb045ad_346494cute1_E
	.align		8
        /*0070*/ 	.dword	$str$25
	.align		8
        /*0078*/ 	.dword	$str$26
	.align		8
        /*0080*/ 	.dword	$str$27
	.align		8
        /*0088*/ 	.dword	$str$28


//--------------------- .text._ZN7cutlass13device_kernelINS_4gemm6kernel13GemmUniversalIN4cute5tupleIJiiiiEEENS1_10collective13CollectiveMmaINS1_35MainloopSm100TmaUmmaWarpSpecializedILi3ELi2ELi4ENS5_IJNS4_1CILi2EEENSA_ILi1EEESC_EEEEENS5_IJNSA_ILi128EEESF_SF_EEENS_10tfloat32_tENS5_IJlSC_lEEESH_SI_NS4_8TiledMMAINS4_8MMA_AtomIJNS4_23SM100_MMA_TF32_2x1SM_SSISH_SH_fLi128ELi128ELNS4_4UMMA5MajorE0ELSN_0ELNSM_7ScaleInE0ELSO_0EEEEEENS4_6LayoutINS5_IJSC_SC_SC_EEENS5_IJNSA_ILi0EEEST_ST_EEEEENS5_IJNS4_10UnderscoreESW_SW_EEEEENS4_18SM100_TMA_2SM_LOADENS4_14ComposedLayoutINS4_7SwizzleILi3ELi4ELi3EEENS4_18smem_ptr_flag_bitsILi32EEENSR_INS5_IJNSA_ILi8EEENSA_ILi32EEEEEENS5_IJS16_SC_EEEEEEEvNS4_8identityESZ_S1A_vS1B_EENS_8epilogue10collective18CollectiveEpilogueINS1D_23Sm100TmaWarpSpecializedILi4ELi2ELi16ELb1ELb0EEEJNS5_IJNSA_ILi64EEESF_SF_EEENS5_IJNSR_IS1I_SC_EENSR_INS5_IJNSA_ILi16EEESB_EEENS5_IJSC_S1I_EEEEEEEESH_SI_SH_SI_NS1D_6fusion15FusionCallbacksIS1H_NS1Q_17LinearCombinationISH_fSH_fLNS_15FloatRoundStyleE2EEES1J_S1P_JEEENS4_5SM1004TMEM4LOAD26SM100_TMEM_LOAD_32dp32b16xENS4_13SM90_TMA_LOADENS10_INS11_ILi2ELi4ELi3EEES14_NSR_INS5_IJS15_S1L_EEENS5_IJS1L_SC_EEEEEEENS4_39AutoVectorizingCopyWithAssumedAlignmentILi128EEENS4_14SM90_TMA_STOREES25_S27_S27_EEEvvEEEEvNT_6ParamsE --------------------------
	.section	.text._ZN7cutlass13device_kernelINS_4gemm6kernel13GemmUniversalIN4cute5tupleIJiiiiEEENS1_10collective13CollectiveMmaINS1_35MainloopSm100TmaUmmaWarpSpecializedILi3ELi2ELi4ENS5_IJNS4_1CILi2EEENSA_ILi1EEESC_EEEEENS5_IJNSA_ILi128EEESF_SF_EEENS_10tfloat32_tENS5_IJlSC_lEEESH_SI_NS4_8TiledMMAINS4_8MMA_AtomIJNS4_23SM100_MMA_TF32_2x1SM_SSISH_SH_fLi128ELi128ELNS4_4UMMA5MajorE0ELSN_0ELNSM_7ScaleInE0ELSO_0EEEEEENS4_6LayoutINS5_IJSC_SC_SC_EEENS5_IJNSA_ILi0EEEST_ST_EEEEENS5_IJNS4_10UnderscoreESW_SW_EEEEENS4_18SM100_TMA_2SM_LOADENS4_14ComposedLayoutINS4_7SwizzleILi3ELi4ELi3EEENS4_18smem_ptr_flag_bitsILi32EEENSR_INS5_IJNSA_ILi8EEENSA_ILi32EEEEEENS5_IJS16_SC_EEEEEEEvNS4_8identityESZ_S1A_vS1B_EENS_8epilogue10collective18CollectiveEpilogueINS1D_23Sm100TmaWarpSpecializedILi4ELi2ELi16ELb1ELb0EEEJNS5_IJNSA_ILi64EEESF_SF_EEENS5_IJNSR_IS1I_SC_EENSR_INS5_IJNSA_ILi16EEESB_EEENS5_IJSC_S1I_EEEEEEEESH_SI_SH_SI_NS1D_6fusion15FusionCallbacksIS1H_NS1Q_17LinearCombinationISH_fSH_fLNS_15FloatRoundStyleE2EEES1J_S1P_JEEENS4_5SM1004TMEM4LOAD26SM100_TMEM_LOAD_32dp32b16xENS4_13SM90_TMA_LOADENS10_INS11_ILi2ELi4ELi3EEES14_NSR_INS5_IJS15_S1L_EEENS5_IJS1L_SC_EEEEEEENS4_39AutoVectorizingCopyWithAssumedAlignmentILi128EEENS4_14SM90_TMA_STOREES25_S27_S27_EEEvvEEEEvNT_6ParamsE,"ax",@progbits
	.align	128
.text._ZN7cutlass13device_kernelINS_4gemm6kernel13GemmUniversalIN4cute5tupleIJiiiiEEENS1_10collective13CollectiveMmaINS1_35MainloopSm100TmaUmmaWarpSpecializedILi3ELi2ELi4ENS5_IJNS4_1CILi2EEENSA_ILi1EEESC_EEEEENS5_IJNSA_ILi128EEESF_SF_EEENS_10tfloat32_tENS5_IJlSC_lEEESH_SI_NS4_8TiledMMAINS4_8MMA_AtomIJNS4_23SM100_MMA_TF32_2x1SM_SSISH_SH_fLi128ELi128ELNS4_4UMMA5MajorE0ELSN_0ELNSM_7ScaleInE0ELSO_0EEEEEENS4_6LayoutINS5_IJSC_SC_SC_EEENS5_IJNSA_ILi0EEEST_ST_EEEEENS5_IJNS4_10UnderscoreESW_SW_EEEEENS4_18SM100_TMA_2SM_LOADENS4_14ComposedLayoutINS4_7SwizzleILi3ELi4ELi3EEENS4_18smem_ptr_flag_bitsILi32EEENSR_INS5_IJNSA_ILi8EEENSA_ILi32EEEEEENS5_IJS16_SC_EEEEEEEvNS4_8identityESZ_S1A_vS1B_EENS_8epilogue10collective18CollectiveEpilogueINS1D_23Sm100TmaWarpSpecializedILi4ELi2ELi16ELb1ELb0EEEJNS5_IJNSA_ILi64EEESF_SF_EEENS5_IJNSR_IS1I_SC_EENSR_INS5_IJNSA_ILi16EEESB_EEENS5_IJSC_S1I_EEEEEEEESH_SI_SH_SI_NS1D_6fusion15FusionCallbacksIS1H_NS1Q_17LinearCombinationISH_fSH_fLNS_15FloatRoundStyleE2EEES1J_S1P_JEEENS4_5SM1004TMEM4LOAD26SM100_TMEM_LOAD_32dp32b16xENS4_13SM90_TMA_LOADENS10_INS11_ILi2ELi4ELi3EEES14_NSR_INS5_IJS15_S1L_EEENS5_IJS1L_SC_EEEEEEENS4_39AutoVectorizingCopyWithAssumedAlignmentILi128EEENS4_14SM90_TMA_STOREES25_S27_S27_EEEvvEEEEvNT_6ParamsE:
        .type           _ZN7cutlass13device_kernelINS_4gemm6kernel13GemmUniversalIN4cute5tupleIJiiiiEEENS1_10collective13CollectiveMmaINS1_35MainloopSm100TmaUmmaWarpSpecializedILi3ELi2ELi4ENS5_IJNS4_1CILi2EEENSA_ILi1EEESC_EEEEENS5_IJNSA_ILi128EEESF_SF_EEENS_10tfloat32_tENS5_IJlSC_lEEESH_SI_NS4_8TiledMMAINS4_8MMA_AtomIJNS4_23SM100_MMA_TF32_2x1SM_SSISH_SH_fLi128ELi128ELNS4_4UMMA5MajorE0ELSN_0ELNSM_7ScaleInE0ELSO_0EEEEEENS4_6LayoutINS5_IJSC_SC_SC_EEENS5_IJNSA_ILi0EEEST_ST_EEEEENS5_IJNS4_10UnderscoreESW_SW_EEEEENS4_18SM100_TMA_2SM_LOADENS4_14ComposedLayoutINS4_7SwizzleILi3ELi4ELi3EEENS4_18smem_ptr_flag_bitsILi32EEENSR_INS5_IJNSA_ILi8EEENSA_ILi32EEEEEENS5_IJS16_SC_EEEEEEEvNS4_8identityESZ_S1A_vS1B_EENS_8epilogue10collective18CollectiveEpilogueINS1D_23Sm100TmaWarpSpecializedILi4ELi2ELi16ELb1ELb0EEEJNS5_IJNSA_ILi64EEESF_SF_EEENS5_IJNSR_IS1I_SC_EENSR_INS5_IJNSA_ILi16EEESB_EEENS5_IJSC_S1I_EEEEEEEESH_SI_SH_SI_NS1D_6fusion15FusionCallbacksIS1H_NS1Q_17LinearCombinationISH_fSH_fLNS_15FloatRoundStyleE2EEES1J_S1P_JEEENS4_5SM1004TMEM4LOAD26SM100_TMEM_LOAD_32dp32b16xENS4_13SM90_TMA_LOADENS10_INS11_ILi2ELi4ELi3EEES14_NSR_INS5_IJS15_S1L_EEENS5_IJS1L_SC_EEEEEEENS4_39AutoVectorizingCopyWithAssumedAlignmentILi128EEENS4_14SM90_TMA_STOREES25_S27_S27_EEEvvEEEEvNT_6ParamsE,@function
        .size           _ZN7cutlass13device_kernelINS_4gemm6kernel13GemmUniversalIN4cute5tupleIJiiiiEEENS1_10collective13CollectiveMmaINS1_35MainloopSm100TmaUmmaWarpSpecializedILi3ELi2ELi4ENS5_IJNS4_1CILi2EEENSA_ILi1EEESC_EEEEENS5_IJNSA_ILi128EEESF_SF_EEENS_10tfloat32_tENS5_IJlSC_lEEESH_SI_NS4_8TiledMMAINS4_8MMA_AtomIJNS4_23SM100_MMA_TF32_2x1SM_SSISH_SH_fLi128ELi128ELNS4_4UMMA5MajorE0ELSN_0ELNSM_7ScaleInE0ELSO_0EEEEEENS4_6LayoutINS5_IJSC_SC_SC_EEENS5_IJNSA_ILi0EEEST_ST_EEEEENS5_IJNS4_10UnderscoreESW_SW_EEEEENS4_18SM100_TMA_2SM_LOADENS4_14ComposedLayoutINS4_7SwizzleILi3ELi4ELi3EEENS4_18smem_ptr_flag_bitsILi32EEENSR_INS5_IJNSA_ILi8EEENSA_ILi32EEEEEENS5_IJS16_SC_EEEEEEEvNS4_8identityESZ_S1A_vS1B_EENS_8epilogue10collective18CollectiveEpilogueINS1D_23Sm100TmaWarpSpecializedILi4ELi2ELi16ELb1ELb0EEEJNS5_IJNSA_ILi64EEESF_SF_EEENS5_IJNSR_IS1I_SC_EENSR_INS5_IJNSA_ILi16EEESB_EEENS5_IJSC_S1I_EEEEEEEESH_SI_SH_SI_NS1D_6fusion15FusionCallbacksIS1H_NS1Q_17LinearCombinationISH_fSH_fLNS_15FloatRoundStyleE2EEES1J_S1P_JEEENS4_5SM1004TMEM4LOAD26SM100_TMEM_LOAD_32dp32b16xENS4_13SM90_TMA_LOADENS10_INS11_ILi2ELi4ELi3EEES14_NSR_INS5_IJS15_S1L_EEENS5_IJS1L_SC_EEEEEEENS4_39AutoVectorizingCopyWithAssumedAlignmentILi128EEENS4_14SM90_TMA_STOREES25_S27_S27_EEEvvEEEEvNT_6ParamsE,(.L_x_198 - _ZN7cutlass13device_kernelINS_4gemm6kernel13GemmUniversalIN4cute5tupleIJiiiiEEENS1_10collective13CollectiveMmaINS1_35MainloopSm100TmaUmmaWarpSpecializedILi3ELi2ELi4ENS5_IJNS4_1CILi2EEENSA_ILi1EEESC_EEEEENS5_IJNSA_ILi128EEESF_SF_EEENS_10tfloat32_tENS5_IJlSC_lEEESH_SI_NS4_8TiledMMAINS4_8MMA_AtomIJNS4_23SM100_MMA_TF32_2x1SM_SSISH_SH_fLi128ELi128ELNS4_4UMMA5MajorE0ELSN_0ELNSM_7ScaleInE0ELSO_0EEEEEENS4_6LayoutINS5_IJSC_SC_SC_EEENS5_IJNSA_ILi0EEEST_ST_EEEEENS5_IJNS4_10UnderscoreESW_SW_EEEEENS4_18SM100_TMA_2SM_LOADENS4_14ComposedLayoutINS4_7SwizzleILi3ELi4ELi3EEENS4_18smem_ptr_flag_bitsILi32EEENSR_INS5_IJNSA_ILi8EEENSA_ILi32EEEEEENS5_IJS16_SC_EEEEEEEvNS4_8identityESZ_S1A_vS1B_EENS_8epilogue10collective18CollectiveEpilogueINS1D_23Sm100TmaWarpSpecializedILi4ELi2ELi16ELb1ELb0EEEJNS5_IJNSA_ILi64EEESF_SF_EEENS5_IJNSR_IS1I_SC_EENSR_INS5_IJNSA_ILi16EEESB_EEENS5_IJSC_S1I_EEEEEEEESH_SI_SH_SI_NS1D_6fusion15FusionCallbacksIS1H_NS1Q_17LinearCombinationISH_fSH_fLNS_15FloatRoundStyleE2EEES1J_S1P_JEEENS4_5SM1004TMEM4LOAD26SM100_TMEM_LOAD_32dp32b16xENS4_13SM90_TMA_LOADENS10_INS11_ILi2ELi4ELi3EEES14_NSR_INS5_IJS15_S1L_EEENS5_IJS1L_SC_EEEEEEENS4_39AutoVectorizingCopyWithAssumedAlignmentILi128EEENS4_14SM90_TMA_STOREES25_S27_S27_EEEvvEEEEvNT_6ParamsE)
        .other          _ZN7cutlass13device_kernelINS_4gemm6kernel13GemmUniversalIN4cute5tupleIJiiiiEEENS1_10collective13CollectiveMmaINS1_35MainloopSm100TmaUmmaWarpSpecializedILi3ELi2ELi4ENS5_IJNS4_1CILi2EEENSA_ILi1EEESC_EEEEENS5_IJNSA_ILi128EEESF_SF_EEENS_10tfloat32_tENS5_IJlSC_lEEESH_SI_NS4_8TiledMMAINS4_8MMA_AtomIJNS4_23SM100_MMA_TF32_2x1SM_SSISH_SH_fLi128ELi128ELNS4_4UMMA5MajorE0ELSN_0ELNSM_7ScaleInE0ELSO_0EEEEEENS4_6LayoutINS5_IJSC_SC_SC_EEENS5_IJNSA_ILi0EEEST_ST_EEEEENS5_IJNS4_10UnderscoreESW_SW_EEEEENS4_18SM100_TMA_2SM_LOADENS4_14ComposedLayoutINS4_7SwizzleILi3ELi4ELi3EEENS4_18smem_ptr_flag_bitsILi32EEENSR_INS5_IJNSA_ILi8EEENSA_ILi32EEEEEENS5_IJS16_SC_EEEEEEEvNS4_8identityESZ_S1A_vS1B_EENS_8epilogue10collective18CollectiveEpilogueINS1D_23Sm100TmaWarpSpecializedILi4ELi2ELi16ELb1ELb0EEEJNS5_IJNSA_ILi64EEESF_SF_EEENS5_IJNSR_IS1I_SC_EENSR_INS5_IJNSA_ILi16EEESB_EEENS5_IJSC_S1I_EEEEEEEESH_SI_SH_SI_NS1D_6fusion15FusionCallbacksIS1H_NS1Q_17LinearCombinationISH_fSH_fLNS_15FloatRoundStyleE2EEES1J_S1P_JEEENS4_5SM1004TMEM4LOAD26SM100_TMEM_LOAD_32dp32b16xENS4_13SM90_TMA_LOADENS10_INS11_ILi2ELi4ELi3EEES14_NSR_INS5_IJS15_S1L_EEENS5_IJS1L_SC_EEEEEEENS4_39AutoVectorizingCopyWithAssumedAlignmentILi128EEENS4_14SM90_TMA_STOREES25_S27_S27_EEEvvEEEEvNT_6ParamsE,@"STO_CUDA_ENTRY STV_DEFAULT"
_ZN7cutlass13device_kernelINS_4gemm6kernel13GemmUniversalIN4cute5tupleIJiiiiEEENS1_10collective13CollectiveMmaINS1_35MainloopSm100TmaUmmaWarpSpecializedILi3ELi2ELi4ENS5_IJNS4_1CILi2EEENSA_ILi1EEESC_EEEEENS5_IJNSA_ILi128EEESF_SF_EEENS_10tfloat32_tENS5_IJlSC_lEEESH_SI_NS4_8TiledMMAINS4_8MMA_AtomIJNS4_23SM100_MMA_TF32_2x1SM_SSISH_SH_fLi128ELi128ELNS4_4UMMA5MajorE0ELSN_0ELNSM_7ScaleInE0ELSO_0EEEEEENS4_6LayoutINS5_IJSC_SC_SC_EEENS5_IJNSA_ILi0EEEST_ST_EEEEENS5_IJNS4_10UnderscoreESW_SW_EEEEENS4_18SM100_TMA_2SM_LOADENS4_14ComposedLayoutINS4_7SwizzleILi3ELi4ELi3EEENS4_18smem_ptr_flag_bitsILi32EEENSR_INS5_IJNSA_ILi8EEENSA_ILi32EEEEEENS5_IJS16_SC_EEEEEEEvNS4_8identityESZ_S1A_vS1B_EENS_8epilogue10collective18CollectiveEpilogueINS1D_23Sm100TmaWarpSpecializedILi4ELi2ELi16ELb1ELb0EEEJNS5_IJNSA_ILi64EEESF_SF_EEENS5_IJNSR_IS1I_SC_EENSR_INS5_IJNSA_ILi16EEESB_EEENS5_IJSC_S1I_EEEEEEEESH_SI_SH_SI_NS1D_6fusion15FusionCallbacksIS1H_NS1Q_17LinearCombinationISH_fSH_fLNS_15FloatRoundStyleE2EEES1J_S1P_JEEENS4_5SM1004TMEM4LOAD26SM100_TMEM_LOAD_32dp32b16xENS4_13SM90_TMA_LOADENS10_INS11_ILi2ELi4ELi3EEES14_NSR_INS5_IJS15_S1L_EEENS5_IJS1L_SC_EEEEEEENS4_39AutoVectorizingCopyWithAssumedAlignmentILi128EEENS4_14SM90_TMA_STOREES25_S27_S27_EEEvvEEEEvNT_6ParamsE:
[----:B------:R-:W1:Y:S01]  /*0000*/  LDC R1, c[0x0][0x37c] ;  /* 0x0000df00ff017b82 */ /* 0x000e620000000800 */
[----:B------:R-:W2:Y:S01]  /*0010*/  S2R R81, SR_TID.X ;  /* 0x0000000000517919 */ /* 0x000ea20000002100 */
[----:B------:R-:W3:Y:S06]  /*0020*/  LDCU.64 UR8, c[0x0][0x890] ;  /* 0x00011200ff0877ac */ /* 0x000eec0008000a00 */
[----:B------:R-:W4:Y:S01]  /*0030*/  S2UR UR54, SR_CgaCtaId ;  /* 0x00000000003679c3 */ /* 0x000f220000008800 */
[----:B------:R-:W-:Y:S02]  /*0040*/  PRMT R67, RZ, 0x7610, R67 ;  /* 0x00007610ff437816 */ /* 0x000fe40000000043 */
[----:B------:R-:W-:Y:S01]  /*0050*/  ELECT P1, URZ, PT ;  /* 0x0000000000ff782f */ /* 0x000fe20003820000 */
[----:B------:R-:W1:Y:S01]  /*0060*/  LDCU.64 UR52, c[0x0][0x358] ;  /* 0x00006b00ff3477ac */ /* 0x000e620008000a00 */
[----:B---3--:R-:W-:-:S04]  /*0070*/  UISETP.NE.U32.AND UP0, UPT, UR8, URZ, UPT ;  /* 0x000000ff0800728c */ /* 0x008fc8000bf05070 */
[----:B------:R-:W-:Y:S02]  /*0080*/  UISETP.NE.AND.EX UP0, UPT, UR9, URZ, UPT, UP0 ;  /* 0x000000ff0900728c */ /* 0x000fe4000bf05300 */
[----:B----4-:R-:W-:Y:S02]  /*0090*/  ULOP3.LUT UR5, UR54, 0x1, URZ, 0xc0, !UPT ;  /* 0x0000000136057892 */ /* 0x010fe4000f8ec0ff */
[----:B------:R-:W-:Y:S01]  /*00a0*/  ULOP3.LUT UR4, UR54, 0x1, URZ, 0x3c, !UPT ;  /* 0x0000000136047892 */ /* 0x000fe2000f8e3cff */
[----:B--2---:R-:W-:-:S03]  /*00b0*/  SHF.R.U32.HI R72, RZ, 0x5, R81 ;  /* 0x00000005ff487819 */ /* 0x004fc60000011651 */
[----:B------:R-:W-:Y:S02]  /*00c0*/  IMAD.U32 R12, RZ, RZ, UR5 ;  /* 0x00000005ff0c7e24 */ /* 0x000fe4000f8e00ff */
[----:B------:R-:W-:Y:S01]  /*00d0*/  IMAD.U32 R9, RZ, RZ, UR4 ;  /* 0x00000004ff097e24 */ /* 0x000fe2000f8e00ff */
[----:B------:R-:W2:Y:S02]  /*00e0*/  SHFL.IDX PT, R0, R72, RZ, 0x1f ;  /* 0x00001fff48007589 */ /* 0x000ea400000e0000 */
[----:B--2---:R-:W-:Y:S01]  /*00f0*/  R2UR UR10, R0 ;  /* 0x00000000000a72ca */ /* 0x004fe200000e0000 */
[----:B-1----:R-:W-:-:S14]  /*0100*/  BRA.U UP0, `(.L_x_0) ;  /* 0x00000001002c7547 */ /* 0x002fdc000b800000 */
[----:B------:R-:W1:Y:S02]  /*0110*/  LDCU.64 UR4, c[0x0][0x888] ;  /* 0x00011100ff0477ac */ /* 0x000e640008000a00 */
[----:B-1----:R-:W-:-:S04]  /*0120*/  UISETP.NE.U32.AND UP0, UPT, UR4, URZ, UPT ;  /* 0x000000ff0400728c */ /* 0x002fc8000bf05070 */
[----:B------:R-:W-:-:S09]  /*0130*/  UISETP.NE.AND.EX UP0, UPT, UR5, URZ, UPT, UP0 ;  /* 0x000000ff0500728c */ /* 0x000fd2000bf05300 */
[----:B------:R-:W-:Y:S05]  /*0140*/  BRA.U !UP0, `(.L_x_1) ;  /* 0x0000000108107547 */ /* 0x000fea000b800000 */
[----:B------:R-:W1:Y:S02]  /*0150*/  LDC.64 R2, c[0x0][0x888] ;  /* 0x00022200ff027b82 */ /* 0x000e640000000a00 */
[----:B-1----:R1:W5:Y:S01]  /*0160*/  LDG.E R35, desc[UR52][R2.64] ;  /* 0x0000003402237981 */ /* 0x002362000c1e1900 */
[----:B------:R-:W-:Y:S01]  /*0170*/  HFMA2 R67, -RZ, RZ, 0, 5.9604644775390625e-08 ;  /* 0x00000001ff437431 */ /* 0x000fe200000001ff */
[----:B------:R-:W-:Y:S05]  /*0180*/  BRA `(.L_x_0) ;  /* 0x00000000000c7947 */ /* 0x000fea0003800000 */
.L_x_1:
[----:B------:R-:W1:Y:S01]  /*0190*/  LDCU UR4, c[0x0][0x880] ;  /* 0x00011000ff0477ac */ /* 0x000e620008000800 */
[----:B------:R-:W-:Y:S01]  /*01a0*/  HFMA2 R67, -RZ, RZ, 0, 5.9604644775390625e-08 ;  /* 0x00000001ff437431 */ /* 0x000fe200000001ff */
[----:B-1----:R-:W-:-:S07]  /*01b0*/  MOV R35, UR4 ;  /* 0x0000000400237c02 */ /* 0x002fce0008000f00 */
.L_x_0:
[----:B------:R-:W2:Y:S02]  /*01c0*/  LDCU.64 UR4, c[0x0][0x8b0] ;  /* 0x00011600ff0477ac */ /* 0x000ea40008000a00 */
[----:B--2---:R-:W-:-:S04]  /*01d0*/  UISETP.NE.U32.AND UP0, UPT, UR4, URZ, UPT ;  /* 0x000000ff0400728c */ /* 0x004fc8000bf05070 */
[----:B------:R-:W-:-:S09]  /*01e0*/  UISETP.NE.AND.EX UP0, UPT, UR5, URZ, UPT, UP0 ;  /* 0x000000ff0500728c */ /* 0x000fd2000bf05300 */
[----:B------:R-:W-:Y:S05]  /*01f0*/  BRA.U UP0, `(.L_x_2) ;  /* 0x0000000100247547 */ /* 0x000fea000b800000 */
[----:B------:R-:W2:Y:S02]  /*0200*/  LDCU.64 UR4, c[0x0][0x8a8] ;  /* 0x00011500ff0477ac */ /* 0x000ea40008000a00 */
[----:B--2---:R-:W-:-:S04]  /*0210*/  UISETP.NE.U32.AND UP0, UPT, UR4, URZ, UPT ;  /* 0x000000ff0400728c */ /* 0x004fc8000bf05070 */
[----:B------:R-:W-:-:S09]  /*0220*/  UISETP.NE.AND.EX UP0, UPT, UR5, URZ, UPT, UP0 ;  /* 0x000000ff0500728c */ /* 0x000fd2000bf05300 */
[----:B------:R-:W-:Y:S05]  /*0230*/  BRA.U !UP0, `(.L_x_3) ;  /* 0x00000001080c7547 */ /* 0x000fea000b800000 */
[----:B------:R-:W2:Y:S02]  /*0240*/  LDC.64 R32, c[0x0][0x8a8] ;  /* 0x00022a00ff207b82 */ /* 0x000ea40000000a00 */
[----:B--2---:R2:W5:Y:S01]  /*0250*/  LDG.E R32, desc[UR52][R32.64] ;  /* 0x0000003420207981 */ /* 0x004562000c1e1900 */
[----:B------:R-:W-:Y:S05]  /*0260*/  BRA `(.L_x_2) ;  /* 0x0000000000087947 */ /* 0x000fea0003800000 */
.L_x_3:
[----:B------:R-:W2:Y:S02]  /*0270*/  LDCU UR4, c[0x0][0x8a0] ;  /* 0x00011400ff0477ac */ /* 0x000ea40008000800 */
[----:B--2---:R-:W-:Y:S02]  /*0280*/  MOV R32, UR4 ;  /* 0x0000000400207c02 */ /* 0x004fe40008000f00 */
.L_x_2:
[----:B------:R-:W-:Y:S01]  /*0290*/  IMAD.U32 R0, RZ, RZ, UR10 ;  /* 0x0000000aff007e24 */ /* 0x000fe2000f8e00ff */
[----:B------:R-:W-:Y:S04]  /*02a0*/  BSSY.RECONVERGENT B0, `(.L_x_4) ;  /* 0x000000c000007945 */ /* 0x000fe80003800200 */
[C---:B------:R-:W-:Y:S02]  /*02b0*/  ISETP.NE.OR P2, PT, R0.reuse, 0x1, !P1 ;  /* 0x000000010000780c */ /* 0x040fe40004f45670 */
[----:B------:R-:W-:-:S11]  /*02c0*/  ISETP.NE.OR P0, PT, R0, 0x3, !P1 ;  /* 0x000000030000780c */ /* 0x000fd60004f05670 */
[----:B------:R-:W-:Y:S05]  /*02d0*/  @P2 BRA `(.L_x_5) ;  /* 0x0000000000202947 */ /* 0x000fea0003800000 */
[----:B------:R-:W3:Y:S02]  /*02e0*/  LDCU.64 UR4, c[0x0][0x348] ;  /* 0x00006900ff0477ac */ /* 0x000ee40008000a00 */
[----:B---3--:R-:W-:Y:S02]  /*02f0*/  UIADD3 UR6, UP1, UPT, UR4, 0x80, URZ ;  /* 0x0000008004067890 */ /* 0x008fe4000ff3e0ff */
[----:B------:R-:W-:Y:S02]  /*0300*/  UIADD3 UR4, UP0, UPT, UR4, 0x180, URZ ;  /* 0x0000018004047890 */ /* 0x000fe4000ff1e0ff */
[----:B------:R-:W-:Y:S02]  /*0310*/  UIADD3.X UR7, UPT, UPT, URZ, UR5, URZ, UP1, !UPT ;  /* 0x00000005ff077290 */ /* 0x000fe40008ffe4ff */
[----:B------:R-:W-:-:S07]  /*0320*/  UIADD3.X UR5, UPT, UPT, URZ, UR5, URZ, UP0, !UPT ;  /* 0x00000005ff057290 */ /* 0x000fce00087fe4ff */
[----:B------:R3:W-:Y:S02]  /*0330*/  UTMACCTL.PF [UR6] ;  /* 0x00000000060079b9 */ /* 0x0007e40008040000 */
[----:B------:R3:W-:Y:S02]  /*0340*/  UTMACCTL.PF [UR4] ;  /* 0x00000000040079b9 */ /* 0x0007e40008040000 */
[----:B---3--:R-:W-:Y:S01]  /*0350*/  NOP ;  /* 0x0000000000007918 */ /* 0x008fe20000000000 */
.L_x_5:
[----:B------:R-:W-:Y:S05]  /*0360*/  BSYNC.RECONVERGENT B0 ;  /* 0x0000000000007941 */ /* 0x000fea0003800200 */
.L_x_4:
[----:B------:R-:W-:Y:S04]  /*0370*/  BSSY.RECONVERGENT B0, `(.L_x_6) ;  /* 0x000000a000007945 */ /* 0x000fe80003800200 */
        /* <DEDUP_REMOVED lines=9> */
.L_x_7:
[----:B------:R-:W-:Y:S05]  /*0410*/  BSYNC.RECONVERGENT B0 ;  /* 0x0000000000007941 */ /* 0x000fea0003800200 */
.L_x_6:
[----:B------:R-:W3:Y:S01]  /*0420*/  LDCU.64 UR4, c[0x0][0x888] ;  /* 0x00011100ff0477ac */ /* 0x000ee20008000a00 */
[----:B------:R-:W-:Y:S02]  /*0430*/  UISETP.EQ.U32.AND UP1, UPT, UR8, URZ, UPT ;  /* 0x000000ff0800728c */ /* 0x000fe4000bf22070 */
[----:B------:R-:W-:Y:S02]  /*0440*/  UPLOP3.LUT UP5, UPT, UPT, UPT, UPT, 0x80, 0x8 ;  /* 0x000000000008789c */ /* 0x000fe40003faf070 */
[----:B---3--:R-:W-:-:S04]  /*0450*/  UISETP.NE.U32.AND UP0, UPT, UR4, URZ, UPT ;  /* 0x000000ff0400728c */ /* 0x008fc8000bf05070 */
[----:B------:R-:W-:-:S04]  /*0460*/  UISETP.NE.AND.EX UP0, UPT, UR5, URZ, UPT, UP0 ;  /* 0x000000ff0500728c */ /* 0x000fc8000bf05300 */
[----:B------:R-:W-:-:S04]  /*0470*/  UISETP.EQ.OR.EX UP2, UPT, UR9, URZ, !UP0, UP1 ;  /* 0x000000ff0900728c */ /* 0x000fc8000c742710 */
[----:B------:R-:W-:-:S05]  /*0480*/  UP2UR UR50, UPR, URZ, 0x4 ;  /* 0x00000004ff327883 */ /* 0x000fca0008000000 */
[----:B------:R-:W-:Y:S07]  /*0490*/  BRA.U !UP2, `(.L_x_8) ;  /* 0x000000010a207547 */ /* 0x000fee000b800000 */
[----:B------:R-:W-:Y:S01]  /*04a0*/  UISETP.NE.U32.AND UP2, UPT, UR8, URZ, UPT ;  /* 0x000000ff0800728c */ /* 0x000fe2000bf45070 */
[----:B-----5:R-:W-:Y:S01]  /*04b0*/  FSETP.NEU.AND P0, PT, R35, RZ, PT ;  /* 0x000000ff2300720b */ /* 0x020fe20003f0d000 */
[----:B------:R-:W-:Y:S02]  /*04c0*/  USEL UR4, URZ, 0xffffffff, UP0 ;  /* 0xffffffffff047887 */ /* 0x000fe40008000000 */
[----:B------:R-:W-:-:S10]  /*04d0*/  UISETP.NE.AND.EX UP2, UPT, UR9, URZ, UPT, UP2 ;  /* 0x000000ff0900728c */ /* 0x000fd4000bf45320 */
[----:B------:R-:W-:Y:S01]  /*04e0*/  VOTEU.ANY UP1, P0 ;  /* 0x0000000000ff7886 */ /* 0x000fe20000020100 */
[----:B------:R-:W-:-:S04]  /*04f0*/  @!UP2 USEL UR4, URZ, 0xffffffff, UP1 ;  /* 0xffffffffff04a887 */ /* 0x000fc80008800000 */
[----:B------:R-:W-:-:S04]  /*0500*/  ULOP3.LUT UR4, UR4, 0x1, URZ, 0xc0, !UPT ;  /* 0x0000000104047892 */ /* 0x000fc8000f8ec0ff */
[----:B------:R-:W-:-:S11]  /*0510*/  UISETP.NE.U32.AND UP5, UPT, UR4, 0x1, UPT ;  /* 0x000000010400788c */ /* 0x000fd6000bfa5070 */
.L_x_8:
[----:B------:R-:W3:Y:S01]  /*0520*/  SHFL.IDX PT, R0, R72, RZ, 0x1f ;  /* 0x00001fff48007589 */ /* 0x000ee200000e0000 */
[----:B------:R-:W-:Y:S01]  /*0530*/  R2UR UR4, R12 ;  /* 0x000000000c0472ca */ /* 0x000fe200000e0000 */
[----:B------:R-:W-:-:S04]  /*0540*/  UISETP.NE.AND UP1, UPT, UR10, 0x2, UPT ;  /* 0x000000020a00788c */ /* 0x000fc8000bf25270 */
[----:B------:R-:W-:-:S08]  /*0550*/  USEL UR45, URZ, 0x1, UP1 ;  /* 0x00000001ff2d7887 */ /* 0x000fd00008800000 */
[----:B------:R-:W-:-:S06]  /*0560*/  UISETP.EQ.AND UP2, UPT, UR4, URZ, !UP1 ;  /* 0x000000ff0400728c */ /* 0x000fcc000cf42270 */
[----:B------:R-:W-:Y:S02]  /*0570*/  PLOP3.LUT P5, PT, P1, PT, UP2, 0x80, 0x8 ;  /* 0x000000000008781c */ /* 0x000fe40000faf028 */
[----:B---3--:R-:W-:-:S13]  /*0580*/  ISETP.NE.AND P0, PT, R0, RZ, PT ;  /* 0x000000ff0000720c */ /* 0x008fda0003f05270 */
[----:B------:R-:W-:Y:S05]  /*0590*/  @P0 BRA `(.L_x_9) ;  /* 0x00000000003c0947 */ /* 0x000fea0003800000 */
[----:B------:R-:W-:Y:S01]  /*05a0*/  UMOV UR4, 0x400 ;  /* 0x0000040000047882 */ /* 0x000fe20000000000 */
[----:B------:R-:W-:Y:S01]  /*05b0*/  UMOV UR6, 0x1 ;  /* 0x0000000100067882 */ /* 0x000fe20000000000 */
[----:B------:R-:W-:Y:S02]  /*05c0*/  ULEA UR4, UR54, UR4, 0x18 ;  /* 0x0000000436047291 */ /* 0x000fe4000f8ec0ff */
[----:B------:R-:W-:-:S04]  /*05d0*/  UIADD3 UR6, UPT, UPT, -UR6, 0x100000, URZ ;  /* 0x0010000006067890 */ /* 0x000fc8000fffe1ff */
[----:B------:R-:W-:Y:S02]  /*05e0*/  USHF.L.U32 UR7, UR6, 0xb, URZ ;  /* 0x0000000b06077899 */ /* 0x000fe400080006ff */
[----:B------:R-:W-:Y:S01]  /*05f0*/  USHF.L.U32 UR6, UR6, 0x1, URZ ;  /* 0x0000000106067899 */ /* 0x000fe200080006ff */
[----:B------:R-:W-:Y:S01]  /*0600*/  ELECT P0, URZ, PT ;  /* 0x0000000000ff782f */ /* 0x000fe20003800000 */
[----:B------:R-:W3:Y:S10]  /*0610*/  FENCE.VIEW.ASYNC.S ;  /* 0x00000000000073c6 */ /* 0x000ef40000000000 */
[----:B---3--:R3:W4:Y:S01]  /*0620*/  SYNCS.EXCH.64 URZ, [UR4], UR6 ;  /* 0x0000000604ff75b2 */ /* 0x0087220008000100 */
[----:B------:R3:W1:Y:S01]  /*0630*/  SYNCS.EXCH.64 URZ, [UR4+0x18], UR6 ;  /* 0x0000180604ff75b2 */ /* 0x0006620008000100 */
[----:B------:R3:W1:Y:S01]  /*0640*/  SYNCS.EXCH.64 URZ, [UR4+0x8], UR6 ;  /* 0x0000080604ff75b2 */ /* 0x0006620008000100 */
[----:B------:R3:W1:Y:S01]  /*0650*/  SYNCS.EXCH.64 URZ, [UR4+0x20], UR6 ;  /* 0x0000200604ff75b2 */ /* 0x0006620008000100 */
[----:B------:R3:W1:Y:S01]  /*0660*/  SYNCS.EXCH.64 URZ, [UR4+0x10], UR6 ;  /* 0x0000100604ff75b2 */ /* 0x0006620008000100 */
[----:B------:R3:W1:Y:S01]  /*0670*/  SYNCS.EXCH.64 URZ, [UR4+0x28], UR6 ;  /* 0x0000280604ff75b2 */ /* 0x0006620008000100 */
[----:B------:R-:W-:Y:S01]  /*0680*/  NOP ;  /* 0x0000000000007918 */ /* 0x000fe20000000000 */
.L_x_9:
[----:B------:R-:W2:Y:S01]  /*0690*/  SHFL.IDX PT, R0, R72, RZ, 0x1f ;  /* 0x00001fff48007589 */ /* 0x000ea200000e0000 */
[----:B------:R-:W-:Y:S01]  /*06a0*/  NOP ;  /* 0x0000000000007918 */ /* 0x000fe20000000000 */
[----:B--2---:R-:W-:-:S13]  /*06b0*/  ISETP.NE.AND P0, PT, R0, 0x1, PT ;  /* 0x000000010000780c */ /* 0x004fda0003f05270 */
[----:B------:R-:W-:Y:S05]  /*06c0*/  @P0 BRA `(.L_x_10) ;  /* 0x0000000000540947 */ /* 0x000fea0003800000 */
[----:B---3--:R-:W-:Y:S01]  /*06d0*/  UMOV UR4, 0x400 ;  /* 0x0000040000047882 */ /* 0x008fe20000000000 */
[----:B------:R-:W-:Y:S01]  /*06e0*/  UMOV UR8, 0x20 ;  /* 0x0000002000087882 */ /* 0x000fe20000000000 */
[----:B------:R-:W-:Y:S01]  /*06f0*/  UMOV UR6, 0x80 ;  /* 0x0000008000067882 */ /* 0x000fe20000000000 */
[----:B------:R-:W-:Y:S02]  /*0700*/  ULEA UR4, UR54, UR4, 0x18 ;  /* 0x0000000436047291 */ /* 0x000fe4000f8ec0ff */
[----:B------:R-:W-:-:S04]  /*0710*/  UIADD3 UR8, UPT, UPT, -UR8, 0x100000, URZ ;  /* 0x0010000008087890 */ /* 0x000fc8000fffe1ff */
[----:B------:R-:W-:Y:S02]  /*0720*/  USHF.L.U32 UR9, UR8, 0xb, URZ ;  /* 0x0000000b08097899 */ /* 0x000fe400080006ff */
[----:B------:R-:W-:Y:S02]  /*0730*/  USHF.L.U32 UR8, UR8, 0x1, URZ ;  /* 0x0000000108087899 */ /* 0x000fe400080006ff */
[----:B------:R-:W-:-:S04]  /*0740*/  UIADD3 UR6, UPT, UPT, -UR6, 0x100000, URZ ;  /* 0x0010000006067890 */ /* 0x000fc8000fffe1ff */
[----:B------:R-:W-:Y:S02]  /*0750*/  USHF.L.U32 UR7, UR6, 0xb, URZ ;  /* 0x0000000b06077899 */ /* 0x000fe400080006ff */
[----:B------:R-:W-:Y:S01]  /*0760*/  USHF.L.U32 UR6, UR6, 0x1, URZ ;  /* 0x0000000106067899 */ /* 0x000fe200080006ff */
[----:B------:R-:W-:Y:S01]  /*0770*/  ELECT P0, URZ, PT ;  /* 0x0000000000ff782f */ /* 0x000fe20003800000 */
[----:B------:R-:W2:Y:S02]  /*0780*/  FENCE.VIEW.ASYNC.S ;  /* 0x00000000000073c6 */ /* 0x000ea40000000000 */
[----:B--2---:R2:W3:Y:S08]  /*0790*/  SYNCS.EXCH.64 URZ, [UR4+0x30], UR8 ;  /* 0x0000300804ff75b2 */ /* 0x0044f00008000100 */
[----:B------:R2:W1:Y:S01]  /*07a0*/  SYNCS.EXCH.64 URZ, [UR4+0x50], UR6 ;  /* 0x0000500604ff75b2 */ /* 0x0004620008000100 */
[----:B------:R2:W1:Y:S01]  /*07b0*/  SYNCS.EXCH.64 URZ, [UR4+0x38], UR8 ;  /* 0x0000380804ff75b2 */ /* 0x0004620008000100 */
[----:B------:R2:W1:Y:S01]  /*07c0*/  SYNCS.EXCH.64 URZ, [UR4+0x58], UR6 ;  /* 0x0000580604ff75b2 */ /* 0x0004620008000100 */
[----:B------:R2:W1:Y:S01]  /*07d0*/  SYNCS.EXCH.64 URZ, [UR4+0x40], UR8 ;  /* 0x0000400804ff75b2 */ /* 0x0004620008000100 */
[----:B------:R2:W1:Y:S01]  /*07e0*/  SYNCS.EXCH.64 URZ, [UR4+0x60], UR6 ;  /* 0x0000600604ff75b2 */ /* 0x0004620008000100 */
[----:B------:R2:W1:Y:S01]  /*07f0*/  SYNCS.EXCH.64 URZ, [UR4+0x48], UR8 ;  /* 0x0000480804ff75b2 */ /* 0x0004620008000100 */
[----:B------:R2:W1:Y:S01]  /*0800*/  SYNCS.EXCH.64 URZ, [UR4+0x68], UR6 ;  /* 0x0000680604ff75b2 */ /* 0x0004620008000100 */
[----:B------:R-:W-:Y:S01]  /*0810*/  NOP ;  /* 0x0000000000007918 */ /* 0x000fe20000000000 */
.L_x_10:
[----:B------:R-:W4:Y:S01]  /*0820*/  SHFL.IDX PT, R0, R72, RZ, 0x1f ;  /* 0x00001fff48007589 */ /* 0x000f2200000e0000 */
[----:B------:R-:W-:Y:S01]  /*0830*/  NOP ;  /* 0x0000000000007918 */ /* 0x000fe20000000000 */
[----:B----4-:R-:W-:-:S13]  /*0840*/  ISETP.NE.AND P0, PT, R0, 0x3, PT ;  /* 0x000000030000780c */ /* 0x010fda0003f05270 */
[----:B------:R-:W-:Y:S05]  /*0850*/  @P0 BRA `(.L_x_11) ;  /* 0x00000000002c0947 */ /* 0x000fea0003800000 */
[----:B--23--:R-:W-:Y:S01]  /*0860*/  UMOV UR6, 0x400 ;  /* 0x0000040000067882 */ /* 0x00cfe20000000000 */
[----:B------:R-:W-:Y:S01]  /*0870*/  UMOV UR4, 0x20 ;  /* 0x0000002000047882 */ /* 0x000fe20000000000 */
[----:B------:R-:W-:Y:S02]  /*0880*/  ULEA UR6, UR54, UR6, 0x18 ;  /* 0x0000000636067291 */ /* 0x000fe4000f8ec0ff */
[----:B------:R-:W-:-:S04]  /*0890*/  UIADD3 UR4, UPT, UPT, -UR4, 0x100000, URZ ;  /* 0x0010000004047890 */ /* 0x000fc8000fffe1ff */
[----:B------:R-:W-:Y:S02]  /*08a0*/  USHF.L.U32 UR5, UR4, 0xb, URZ ;  /* 0x0000000b04057899 */ /* 0x000fe400080006ff */
[----:B------:R-:W-:Y:S01]  /*08b0*/  USHF.L.U32 UR4, UR4, 0x1, URZ ;  /* 0x0000000104047899 */ /* 0x000fe200080006ff */
[----:B------:R-:W-:Y:S01]  /*08c0*/  ELECT P0, URZ, PT ;  /* 0x0000000000ff782f */ /* 0x000fe20003800000 */
[----:B------:R-:W2:Y:S10]  /*08d0*/  FENCE.VIEW.ASYNC.S ;  /* 0x00000000000073c6 */ /* 0x000eb40000000000 */
[----:B--2---:R4:W2:Y:S01]  /*08e0*/  SYNCS.EXCH.64 URZ, [UR6+0x70], UR4 ;  /* 0x0000700406ff75b2 */ /* 0x0048a20008000100 */
[----:B------:R4:W3:Y:S02]  /*08f0*/  SYNCS.EXCH.64 URZ, [UR6+0x78], UR4 ;  /* 0x0000780406ff75b2 */ /* 0x0008e40008000100 */
[----:B----4-:R-:W-:Y:S01]  /*0900*/  NOP ;  /* 0x0000000000007918 */ /* 0x010fe20000000000 */
.L_x_11:
[----:B------:R-:W4:Y:S01]  /*0910*/  SHFL.IDX PT, R0, R72, RZ, 0x1f ;  /* 0x00001fff48007589 */ /* 0x000f2200000e0000 */
[----:B------:R-:W-:Y:S01]  /*0920*/  NOP ;  /* 0x0000000000007918 */ /* 0x000fe20000000000 */
[----:B----4-:R-:W-:-:S13]  /*0930*/  ISETP.NE.AND P0, PT, R0, 0x4, PT ;  /* 0x000000040000780c */ /* 0x010fda0003f05270 */
[----:B------:R-:W-:Y:S05]  /*0940*/  @P0 BRA `(.L_x_12) ;  /* 0x0000000000480947 */ /* 0x000fea0003800000 */
[----:B--23--:R-:W-:Y:S01]  /*0950*/  UMOV UR4, 0x1e0 ;  /* 0x000001e000047882 */ /* 0x00cfe20000000000 */
[----:B------:R-:W-:Y:S01]  /*0960*/  UMOV UR6, 0x400 ;  /* 0x0000040000067882 */ /* 0x000fe20000000000 */
[----:B------:R-:W-:Y:S01]  /*0970*/  USEL UR4, UR4, 0x1a0, UP5 ;  /* 0x000001a004047887 */ /* 0x000fe2000a800000 */
        /* <DEDUP_REMOVED lines=10> */
[----:B--2---:R4:W2:Y:S08]  /*0a20*/  SYNCS.EXCH.64 URZ, [UR6+0x80], UR8 ;  /* 0x0000800806ff75b2 */ /* 0x0048b00008000100 */
[----:B------:R4:W3:Y:S01]  /*0a30*/  SYNCS.EXCH.64 URZ, [UR6+0x90], UR4 ;  /* 0x0000900406ff75b2 */ /* 0x0008e20008000100 */
[----:B------:R4:W1:Y:S01]  /*0a40*/  SYNCS.EXCH.64 URZ, [UR6+0x88], UR8 ;  /* 0x0000880806ff75b2 */ /* 0x0008620008000100 */
[----:B------:R4:W1:Y:S02]  /*0a50*/  SYNCS.EXCH.64 URZ, [UR6+0x98], UR4 ;  /* 0x0000980406ff75b2 */ /* 0x0008640008000100 */
[----:B----4-:R-:W-:Y:S01]  /*0a60*/  NOP ;  /* 0x0000000000007918 */ /* 0x010fe20000000000 */
.L_x_12:
[----:B------:R-:W4:Y:S01]  /*0a70*/  SHFL.IDX PT, R0, R72, RZ, 0x1f ;  /* 0x00001fff48007589 */ /* 0x000f2200000e0000 */
[----:B------:R-:W-:Y:S01]  /*0a80*/  NOP ;  /* 0x0000000000007918 */ /* 0x000fe20000000000 */
[----:B----4-:R-:W-:-:S13]  /*0a90*/  ISETP.NE.AND P0, PT, R0, 0x5, PT ;  /* 0x000000050000780c */ /* 0x010fda0003f05270 */
[----:B------:R-:W-:Y:S05]  /*0aa0*/  @P0 BRA `(.L_x_13) ;  /* 0x0000000000540947 */ /* 0x000fea0003800000 */
[----:B--23--:R-:W-:Y:S01]  /*0ab0*/  UMOV UR4, 0x400 ;  /* 0x0000040000047882 */ /* 0x00cfe20000000000 */
        /* <DEDUP_REMOVED lines=14> */
[----:B------:R4:W1:Y:S01]  /*0ba0*/  SYNCS.EXCH.64 URZ, [UR4+0xc8], UR8 ;  /* 0x0000c80804ff75b2 */ /* 0x0008620008000100 */
[----:B------:R4:W1:Y:S01]  /*0bb0*/  SYNCS.EXCH.64 URZ, [UR4+0xb0], UR6 ;  /* 0x0000b00604ff75b2 */ /* 0x0008620008000100 */
[----:B------:R4:W1:Y:S01]  /*0bc0*/  SYNCS.EXCH.64 URZ, [UR4+0xd0], UR8 ;  /* 0x0000d00804ff75b2 */ /* 0x0008620008000100 */
[----:B------:R4:W1:Y:S01]  /*0bd0*/  SYNCS.EXCH.64 URZ, [UR4+0xb8], UR6 ;  /* 0x0000b80604ff75b2 */ /* 0x0008620008000100 */
[----:B------:R4:W1:Y:S02]  /*0be0*/  SYNCS.EXCH.64 URZ, [UR4+0xd8], UR8 ;  /* 0x0000d80804ff75b2 */ /* 0x0008640008000100 */
[----:B----4-:R-:W-:Y:S01]  /*0bf0*/  NOP ;  /* 0x0000000000007918 */ /* 0x010fe20000000000 */
.L_x_13:
[----:B------:R-:W4:Y:S01]  /*0c00*/  SHFL.IDX PT, R0, R72, RZ, 0x1f ;  /* 0x00001fff48007589 */ /* 0x000f2200000e0000 */
[----:B------:R-:W-:Y:S01]  /*0c10*/  ISETP.NE.OR P1, PT, RZ, UR10, !P1 ;  /* 0x0000000aff007c0c */ /* 0x000fe2000cf25670 */
        /* <DEDUP_REMOVED lines=12> */
[----:B------:R4:W3:Y:S01]  /*0ce0*/  SYNCS.EXCH.64 URZ, [UR4+0xf0], UR6 ;  /* 0x0000f00604ff75b2 */ /* 0x0008e20008000100 */
[----:B------:R4:W1:Y:S01]  /*0cf0*/  SYNCS.EXCH.64 URZ, [UR4+0xe8], UR6 ;  /* 0x0000e80604ff75b2 */ /* 0x0008620008000100 */
[----:B------:R4:W1:Y:S02]  /*0d00*/  SYNCS.EXCH.64 URZ, [UR4+0xf8], UR6 ;  /* 0x0000f80604ff75b2 */ /* 0x0008640008000100 */
[----:B----4-:R-:W-:Y:S01]  /*0d10*/  NOP ;  /* 0x0000000000007918 */ /* 0x010fe20000000000 */
.L_x_14:
[----:B------:R-:W-:Y:S01]  /*0d20*/  VOTEU.ALL UP1, P1 ;  /* 0x0000000000ff7886 */ /* 0x000fe20000820000 */
[----:B--23--:R-:W2:Y:S01]  /*0d30*/  LDCU UR7, c[0x0][0x36c] ;  /* 0x00006d80ff0777ac */ /* 0x00cea20008000800 */
[----:B------:R-:W-:Y:S01]  /*0d40*/  NOP ;  /* 0x0000000000007918 */ /* 0x000fe20000000000 */
[----:B------:R-:W-:Y:S01]  /*0d50*/  LOP3.LUT R10, R81, 0x1f, RZ, 0xc0, !PT ;  /* 0x0000001f510a7812 */ /* 0x000fe200078ec0ff */
[----:B------:R-:W-:Y:S01]  /*0d60*/  UMOV UR4, 0x20 ;  /* 0x0000002000047882 */ /* 0x000fe20000000000 */
[----:B------:R-:W-:Y:S01]  /*0d70*/  @!UP1 UMOV UR6, 0x400 ;  /* 0x0000040000069882 */ /* 0x000fe20000000000 */
[----:B------:R-:W-:-:S04]  /*0d80*/  @!UP1 UIADD3 UR4, UPT, UPT, -UR4, 0x100000, URZ ;  /* 0x0010000004049890 */ /* 0x000fc8000fffe1ff */
[----:B------:R-:W-:Y:S02]  /*0d90*/  @!UP1 USHF.L.U32 UR5, UR4, 0xb, URZ ;  /* 0x0000000b04059899 */ /* 0x000fe400080006ff */
[----:B------:R-:W-:Y:S02]  /*0da0*/  @!UP1 USHF.L.U32 UR4, UR4, 0x1, URZ ;  /* 0x0000000104049899 */ /* 0x000fe400080006ff */
[----:B------:R-:W-:Y:S01]  /*0db0*/  @!UP1 ULEA UR6, UR54, UR6, 0x18 ;  /* 0x0000000636069291 */ /* 0x000fe2000f8ec0ff */
[----:B------:R-:W-:Y:S01]  /*0dc0*/  VOTEU.ALL UP1, P1 ;  /* 0x0000000000ff7886 */ /* 0x000fe20000820000 */
[----:B------:R-:W-:Y:S01]  /*0dd0*/  UISETP.NE.AND UP4, UPT, UR10, URZ, UPT ;  /* 0x000000ff0a00728c */ /* 0x000fe2000bf85270 */
[----:B------:R-:W3:Y:S09]  /*0de0*/  FENCE.VIEW.ASYNC.S ;  /* 0x00000000000073c6 */ /* 0x000ef20000000000 */
[----:B---3--:R3:W4:Y:S01]  /*0df0*/  @!UP1 SYNCS.EXCH.64 URZ, [UR6+0x100], UR4 ;  /* 0x0001000406ff95b2 */ /* 0x0087220008000100 */
[----:B--2---:R-:W-:-:S09]  /*0e00*/  UISETP.EQ.U32.AND UP1, UPT, UR7, 0x1, UPT ;  /* 0x000000010700788c */ /* 0x004fd2000bf22070 */
[----:B------:R-:W-:Y:S05]  /*0e10*/  BRA.U !UP1, `(.L_x_15) ;  /* 0x0000000109087547 */ /* 0x000fea000b800000 */
[----:B-1--4-:R-:W-:Y:S01]  /*0e20*/  UCGABAR_ARV ;  /* 0x00000000000079c7 */ /* 0x012fe20008000000 */
[----:B------:R-:W-:Y:S05]  /*0e30*/  BRA `(.L_x_16) ;  /* 0x0000000000047947 */ /* 0x000fea0003800000 */
.L_x_15:
[----:B-1--4-:R-:W-:Y:S01]  /*0e40*/  NOP ;  /* 0x0000000000007918 */ /* 0x012fe20000000000 */
.L_x_16:
[----:B------:R-:W1:Y:S01]  /*0e50*/  S2R R11, SR_CTAID.X ;  /* 0x00000000000b7919 */ /* 0x000e620000002500 */
[----:B------:R-:W-:-:S05]  /*0e60*/  CS2R.32 R68, SR_CgaSize ;  /* 0x0000000000447805 */ /* 0x000fca0000008a00 */
[----:B------:R-:W-:-:S05]  /*0e70*/  IMAD R68, R68, -0xa0, RZ ;  /* 0xffffff6044447824 */ /* 0x000fca00078e02ff */
[----:B---3--:R-:W-:-:S14]  /*0e80*/  R2UR UR5, R68 ;  /* 0x00000000440572ca */ /* 0x008fdc00000e0000 */
[----:B------:R-:W2:Y:S01]  /*0e90*/  LDCU UR5, c[0x0][UR5+0x2b0] ;  /* 0x00005600050577ac */ /* 0x000ea20008000800 */
[----:B------:R-:W-:-:S05]  /*0ea0*/  CS2R.32 R0, SR_CgaSize ;  /* 0x0000000000007805 */ /* 0x000fca0000008a00 */
[----:B------:R-:W-:-:S06]  /*0eb0*/  IMAD R0, R0, -0xa0, RZ ;  /* 0xffffff6000007824 */ /* 0x000fcc00078e02ff */
[----:B------:R-:W3:Y:S01]  /*0ec0*/  LDC R0, c[0x0][R0+0x2a0] ;  /* 0x0000a80000007b82 */ /* 0x000ee20000000800 */
[----:B------:R-:W-:Y:S01]  /*0ed0*/  PRMT R8, RZ, 0x7610, R8 ;  /* 0x00007610ff087816 */ /* 0x000fe20000000008 */
[----:B------:R-:W4:Y:S01]  /*0ee0*/  S2R R20, SR_CTAID.Y ;  /* 0x0000000000147919 */ /* 0x000f220000002600 */
[----:B------:R-:W-:-:S05]  /*0ef0*/  CS2R.32 R68, SR_CgaSize ;  /* 0x0000000000447805 */ /* 0x000fca0000008a00 */
[----:B------:R-:W-:-:S05]  /*0f00*/  IMAD R68, R68, -0xa0, RZ ;  /* 0xffffff6044447824 */ /* 0x000fca00078e02ff */
[----:B------:R-:W-:-:S14]  /*0f10*/  R2UR UR4, R68 ;  /* 0x00000000440472ca */ /* 0x000fdc00000e0000 */
[----:B------:R-:W3:Y:S01]  /*0f20*/  LDCU UR4, c[0x0][UR4+0x2b4] ;  /* 0x00005680040477ac */ /* 0x000ee20008000800 */
[----:B------:R-:W-:Y:S01]  /*0f30*/  UISETP.NE.AND UP2, UPT, UR10, 0x2, UPT ;  /* 0x000000020a00788c */ /* 0x000fe2000bf45270 */
[----:B------:R-:W2:Y:S01]  /*0f40*/  LDC R13, c[0x0][0xb24] ;  /* 0x0002c900ff0d7b82 */ /* 0x000ea20000000800 */
[----:B------:R-:W-:-:S05]  /*0f50*/  CS2R.32 R66, SR_CgaSize ;  /* 0x0000000000427805 */ /* 0x000fca0000008a00 */
[----:B------:R-:W-:-:S06]  /*0f60*/  IMAD R66, R66, -0xa0, RZ ;  /* 0xffffff6042427824 */ /* 0x000fcc00078e02ff */
[----:B------:R-:W3:Y:S08]  /*0f70*/  LDC R66, c[0x0][R66+0x2a4] ;  /* 0x0000a90042427b82 */ /* 0x000ef00000000800 */
[----:B------:R-:W3:Y:S01]  /*0f80*/  LDC R26, c[0x0][0xb24] ;  /* 0x0002c900ff1a7b82 */ /* 0x000ee20000000800 */
[----:B-1----:R-:W-:Y:S01]  /*0f90*/  I2FP.F32.U32 R4, R11 ;  /* 0x0000000b00047245 */ /* 0x002fe20000201000 */
[----:B------:R-:W-:-:S06]  /*0fa0*/  IMAD.MOV.U32 R21, RZ, RZ, R11 ;  /* 0x000000ffff157224 */ /* 0x000fcc00078e000b */
[----:B------:R-:W1:Y:S01]  /*0fb0*/  S2UR UR60, SR_CTAID.Z ;  /* 0x00000000003c79c3 */ /* 0x000e620000002700 */
[----:B--2---:R-:W-:Y:S02]  /*0fc0*/  ISETP.GE.AND P0, PT, R13, 0x1, PT ;  /* 0x000000010d00780c */ /* 0x004fe40003f06270 */
[----:B----4-:R-:W-:Y:S01]  /*0fd0*/  I2FP.F32.U32 R2, R20 ;  /* 0x0000001400027245 */ /* 0x010fe20000201000 */
[----:B------:R-:W-:-:S04]  /*0fe0*/  FMUL R4, R4, UR5 ;  /* 0x0000000504047c20 */ /* 0x000fc80008400000 */
[----:B---3--:R-:W-:Y:S01]  /*0ff0*/  FMUL R2, R2, UR4 ;  /* 0x0000000402027c20 */ /* 0x008fe20008400000 */
[----:B------:R-:W2:Y:S01]  /*1000*/  F2I.U32.TRUNC.NTZ R68, R4 ;  /* 0x0000000400447305 */ /* 0x000ea2000020f000 */
[----:B------:R-:W3:Y:S07]  /*1010*/  LDCU UR4, c[0x0][0xb30] ;  /* 0x00016600ff0477ac */ /* 0x000eee0008000800 */
[----:B------:R-:W4:Y:S01]  /*1020*/  F2I.U32.TRUNC.NTZ R3, R2 ;  /* 0x0000000200037305 */ /* 0x000f22000020f000 */
[----:B--2---:R-:W-:-:S04]  /*1030*/  IMAD.MOV R68, RZ, RZ, -R68 ;  /* 0x000000ffff447224 */ /* 0x004fc800078e0a44 */
[----:B------:R-:W-:Y:S01]  /*1040*/  IMAD R68, R0, R68, R11 ;  /* 0x0000004400447224 */ /* 0x000fe200078e020b */
[----:B------:R-:W-:Y:S01]  /*1050*/  PRMT R0, RZ, 0x7610, R0 ;  /* 0x00007610ff007816 */ /* 0x000fe20000000000 */
[----:B---3--:R-:W-:Y:S01]  /*1060*/  UISETP.NE.AND UP3, UPT, UR4, 0x1, UPT ;  /* 0x000000010400788c */ /* 0x008fe2000bf65270 */
[----:B----4-:R-:W-:-:S05]  /*1070*/  IADD3 R3, PT, PT, -R3, RZ, RZ ;  /* 0x000000ff03037210 */ /* 0x010fca0007ffe1ff */
[----:B------:R-:W-:Y:S01]  /*1080*/  IMAD R66, R66, R3, R20 ;  /* 0x0000000342427224 */ /* 0x000fe200078e0214 */
[----:B-1----:R-:W-:Y:S06]  /*1090*/  BRA.U UP4, `(.L_x_17) ;  /* 0x0000000104247547 */ /* 0x002fec000b800000 */
[----:B------:R-:W-:Y:S01]  /*10a0*/  ISETP.NE.AND P1, PT, R66, RZ, PT ;  /* 0x000000ff4200720c */ /* 0x000fe20003f25270 */
[----:B------:R-:W-:Y:S01]  /*10b0*/  IMAD.MOV.U32 R0, RZ, RZ, 0x3 ;  /* 0x00000003ff007424 */ /* 0x000fe200078e00ff */
[C---:B------:R-:W-:Y:S02]  /*10c0*/  LOP3.LUT R3, R68.reuse, 0xfffffffe, RZ, 0xc0, !PT ;  /* 0xfffffffe44037812 */ /* 0x040fe400078ec0ff */
[----:B------:R-:W-:Y:S02]  /*10d0*/  ISETP.LT.U32.OR P1, PT, R68, 0x2, !P1 ;  /* 0x000000024400780c */ /* 0x000fe40004f21470 */
[----:B------:R-:W-:Y:S02]  /*10e0*/  SHF.L.U32 R0, R0, R3, RZ ;  /* 0x0000000300007219 */ /* 0x000fe400000006ff */
[----:B------:R-:W-:Y:S02]  /*10f0*/  SEL R5, RZ, 0x1, !P1 ;  /* 0x00000001ff057807 */ /* 0x000fe40004800000 */
[----:B------:R-:W-:-:S05]  /*1100*/  SEL R2, RZ, 0x2, !P1 ;  /* 0x00000002ff027807 */ /* 0x000fca0004800000 */
[----:B------:R-:W-:-:S05]  /*1110*/  IMAD.IADD R2, R5, 0x1, R2 ;  /* 0x0000000105027824 */ /* 0x000fca00078e0202 */
[----:B------:R-:W-:Y:S02]  /*1120*/  PRMT R8, R2, 0x7610, R8 ;  /* 0x0000761002087816 */ /* 0x000fe40000000008 */
.L_x_17:
[----:B------:R-:W-:Y:S05]  /*1130*/  @!P0 BRA `(.L_x_18) ;  /* 0x0000000000b88947 */ /* 0x000fea0003800000 */
[----:B------:R-:W1:Y:S01]  /*1140*/  LDC.64 R4, c[0x0][0xb18] ;  /* 0x0002c600ff047b82 */ /* 0x000e620000000a00 */
[----:B------:R-:W-:-:S07]  /*1150*/  ISETP.NE.AND P0, PT, R13, 0x1, PT ;  /* 0x000000010d00780c */ /* 0x000fce0003f05270 */
[----:B------:R-:W2:Y:S08]  /*1160*/  LDC R16, c[0x0][0xb0c] ;  /* 0x0002c300ff107b82 */ /* 0x000eb00000000800 */
[----:B------:R-:W3:Y:S08]  /*1170*/  LDC R15, c[0x0][0x370] ;  /* 0x0000dc00ff0f7b82 */ /* 0x000ef00000000800 */
[----:B------:R-:W4:Y:S01]  /*1180*/  LDC R18, c[0x0][0x374] ;  /* 0x0000dd00ff127b82 */ /* 0x000f220000000800 */
[----:B-1----:R-:W-:-:S07]  /*1190*/  ISETP.NE.AND P1, PT, R4, 0x1, PT ;  /* 0x000000010400780c */ /* 0x002fce0003f25270 */
[----:B------:R-:W3:Y:S01]  /*11a0*/  LDC.64 R6, c[0x0][0xb10] ;  /* 0x0002c400ff067b82 */ /* 0x000ee20000000a00 */
[----:B--2---:R-:W-:-:S07]  /*11b0*/  ISETP.NE.AND P2, PT, R16, 0x1, PT ;  /* 0x000000011000780c */ /* 0x004fce0003f45270 */
[----:B------:R-:W1:Y:S08]  /*11c0*/  LDC R14, c[0x0][0xb20] ;  /* 0x0002c800ff0e7b82 */ /* 0x000e700000000800 */
[----:B------:R-:W2:Y:S01]  /*11d0*/  LDC.64 R2, c[0x0][0xb28] ;  /* 0x0002ca00ff027b82 */ /* 0x000ea20000000a00 */
[----:B----4-:R-:W-:-:S04]  /*11e0*/  IMAD.HI.U32 R17, R18, R5, RZ ;  /* 0x0000000512117227 */ /* 0x010fc800078e00ff */
[----:B------:R-:W-:-:S04]  /*11f0*/  IMAD.HI.U32 R5, R20, R5, RZ ;  /* 0x0000000514057227 */ /* 0x000fc800078e00ff */
[----:B---3--:R-:W-:-:S04]  /*1200*/  IMAD.HI.U32 R22, R15, R6, RZ ;  /* 0x000000060f167227 */ /* 0x008fc800078e00ff */
[C---:B------:R-:W-:Y:S01]  /*1210*/  IMAD.HI.U32 R24, R11.reuse, R6, RZ ;  /* 0x000000060b187227 */ /* 0x040fe200078e00ff */
[-C--:B------:R-:W-:Y:S02]  /*1220*/  @P2 SHF.R.U32.HI R15, RZ, R7.reuse, R22 ;  /* 0x00000007ff0f2219 */ /* 0x080fe40000011616 */
[-C--:B-1----:R-:W-:Y:S02]  /*1230*/  @P1 SHF.R.U32.HI R18, RZ, R14.reuse, R17 ;  /* 0x0000000eff121219 */ /* 0x082fe40000011611 */
[----:B------:R-:W-:Y:S02]  /*1240*/  SHF.R.U32.HI R5, RZ, R14, R5 ;  /* 0x0000000eff057219 */ /* 0x000fe40000011605 */
[----:B------:R-:W-:Y:S02]  /*1250*/  SHF.R.U32.HI R24, RZ, R7, R24 ;  /* 0x00000007ff187219 */ /* 0x000fe40000011618 */
[----:B------:R-:W-:Y:S01]  /*1260*/  SEL R5, R20, R5, !P1 ;  /* 0x0000000514057207 */ /* 0x000fe20004800000 */
[----:B--2---:R-:W-:Y:S01]  /*1270*/  IMAD.HI.U32 R22, R18, R2, RZ ;  /* 0x0000000212167227 */ /* 0x004fe200078e00ff */
[----:B------:R-:W-:-:S02]  /*1280*/  SEL R21, R11, R24, !P2 ;  /* 0x000000180b157207 */ /* 0x000fc40005000000 */
[----:B------:R-:W-:Y:S01]  /*1290*/  IADD3 R7, PT, PT, -R5, RZ, RZ ;  /* 0x000000ff05077210 */ /* 0x000fe20007ffe1ff */
[----:B------:R-:W-:Y:S01]  /*12a0*/  IMAD.HI.U32 R6, R15, R2, RZ ;  /* 0x000000020f067227 */ /* 0x000fe200078e00ff */
[----:B------:R-:W-:-:S03]  /*12b0*/  @P0 SHF.R.U32.HI R18, RZ, R3, R22 ;  /* 0x00000003ff120219 */ /* 0x000fc60000011616 */
[----:B------:R-:W-:Y:S01]  /*12c0*/  IMAD R7, R4, R7, R20 ;  /* 0x0000000704077224 */ /* 0x000fe200078e0214 */
[----:B------:R-:W-:Y:S01]  /*12d0*/  @P0 SHF.R.U32.HI R15, RZ, R3, R6 ;  /* 0x00000003ff0f0219 */ /* 0x000fe20000011606 */
[----:B------:R-:W-:-:S04]  /*12e0*/  IMAD R18, R18, R13, RZ ;  /* 0x0000000d12127224 */ /* 0x000fc800078e02ff */
[----:B------:R-:W-:Y:S01]  /*12f0*/  IMAD R6, R15, R13, RZ ;  /* 0x0000000d0f067224 */ /* 0x000fe200078e02ff */
[----:B------:R-:W-:-:S04]  /*1300*/  ISETP.GE.AND P1, PT, R5, R18, PT ;  /* 0x000000120500720c */ /* 0x000fc80003f26270 */
[----:B------:R-:W-:Y:S01]  /*1310*/  ISETP.GE.OR P1, PT, R21, R6, P1 ;  /* 0x000000061500720c */ /* 0x000fe20000f26670 */
[----:B------:R-:W-:-:S05]  /*1320*/  IMAD.HI.U32 R6, R5, R2, RZ ;  /* 0x0000000205067227 */ /* 0x000fca00078e00ff */
[----:B------:R-:W-:-:S04]  /*1330*/  SHF.R.U32.HI R6, RZ, R3, R6 ;  /* 0x00000003ff067219 */ /* 0x000fc80000011606 */
[----:B------:R-:W-:-:S03]  /*1340*/  SEL R6, R5, R6, !P0 ;  /* 0x0000000605067207 */ /* 0x000fc60004000000 */
[----:B------:R-:W-:Y:S01]  /*1350*/  @!P1 IMAD.HI.U32 R14, R21, R2, RZ ;  /* 0x00000002150e9227 */ /* 0x000fe200078e00ff */
[----:B------:R-:W-:-:S04]  /*1360*/  IADD3 R2, PT, PT, -R6, RZ, RZ ;  /* 0x000000ff06027210 */ /* 0x000fc80007ffe1ff */
[----:B------:R-:W-:Y:S01]  /*1370*/  @!P1 SHF.R.U32.HI R14, RZ, R3, R14 ;  /* 0x00000003ff0e9219 */ /* 0x000fe2000001160e */
[----:B------:R-:W-:-:S03]  /*1380*/  IMAD R2, R13, R2, R5 ;  /* 0x000000020d027224 */ /* 0x000fc600078e0205 */
[----:B------:R-:W-:-:S05]  /*1390*/  @!P1 SEL R3, R21, R14, !P0 ;  /* 0x0000000e15039207 */ /* 0x000fca0004000000 */
[--C-:B------:R-:W-:Y:S02]  /*13a0*/  @!P1 IMAD.IADD R6, R6, 0x1, -R3.reuse ;  /* 0x0000000106069824 */ /* 0x100fe400078e0a03 */
[----:B------:R-:W-:Y:S01]  /*13b0*/  @!P1 IMAD R3, R2, R15, R3 ;  /* 0x0000000f02039224 */ /* 0x000fe200078e0203 */
[----:B------:R-:W-:Y:S01]  /*13c0*/  IADD3 R2, PT, PT, -R21, RZ, RZ ;  /* 0x000000ff15027210 */ /* 0x000fe20007ffe1ff */
[----:B------:R-:W-:Y:S02]  /*13d0*/  @!P1 IMAD R5, R6, R13, R21 ;  /* 0x0000000d06059224 */ /* 0x000fe400078e0215 */
[----:B------:R-:W-:Y:S02]  /*13e0*/  @!P1 IMAD.MOV.U32 R21, RZ, RZ, R3 ;  /* 0x000000ffff159224 */ /* 0x000fe400078e0003 */
[----:B------:R-:W-:Y:S02]  /*13f0*/  IMAD R2, R16, R2, R11 ;  /* 0x0000000210027224 */ /* 0x000fe400078e020b */
[----:B------:R-:W-:-:S02]  /*1400*/  IMAD R20, R5, R4, R7 ;  /* 0x0000000405147224 */ /* 0x000fc400078e0207 */
[----:B------:R-:W-:Y:S02]  /*1410*/  IMAD R21, R21, R16, R2 ;  /* 0x0000001015157224 */ /* 0x000fe400078e0202 */
.L_x_18:
[----:B------:R-:W-:Y:S05]  /*1420*/  BRA.U UP3, `(.L_x_19) ;  /* 0x0000000103407547 */ /* 0x000fea000b800000 */
[----:B------:R-:W1:Y:S08]  /*1430*/  LDC.64 R4, c[0x0][0xb10] ;  /* 0x0002c400ff047b82 */ /* 0x000e700000000a00 */
[----:B------:R-:W2:Y:S08]  /*1440*/  LDC.64 R2, c[0x0][0xb18] ;  /* 0x0002c600ff027b82 */ /* 0x000eb00000000a00 */
[----:B------:R-:W3:Y:S08]  /*1450*/  LDC R6, c[0x0][0xb20] ;  /* 0x0002c800ff067b82 */ /* 0x000ef00000000800 */
[----:B------:R-:W4:Y:S01]  /*1460*/  LDC R14, c[0x0][0xb0c] ;  /* 0x0002c300ff0e7b82 */ /* 0x000f220000000800 */
[----:B-1----:R-:W-:-:S05]  /*1470*/  IMAD.HI.U32 R4, R21, R4, RZ ;  /* 0x0000000415047227 */ /* 0x002fca00078e00ff */
[----:B------:R-:W-:Y:S01]  /*1480*/  SHF.R.U32.HI R4, RZ, R5, R4 ;  /* 0x00000005ff047219 */ /* 0x000fe20000011604 */
[----:B--2---:R-:W-:Y:S01]  /*1490*/  IMAD.HI.U32 R3, R20, R3, RZ ;  /* 0x0000000314037227 */ /* 0x004fe200078e00ff */
[----:B------:R-:W-:-:S04]  /*14a0*/  ISETP.NE.AND P0, PT, R2, 0x1, PT ;  /* 0x000000010200780c */ /* 0x000fc80003f05270 */
[----:B---3--:R-:W-:-:S04]  /*14b0*/  SHF.R.U32.HI R3, RZ, R6, R3 ;  /* 0x00000006ff037219 */ /* 0x008fc80000011603 */
[----:B------:R-:W-:Y:S02]  /*14c0*/  SEL R3, R20, R3, !P0 ;  /* 0x0000000314037207 */ /* 0x000fe40004000000 */
[----:B----4-:R-:W-:-:S04]  /*14d0*/  ISETP.NE.AND P1, PT, R14, 0x1, PT ;  /* 0x000000010e00780c */ /* 0x010fc80003f25270 */
[----:B------:R-:W-:-:S05]  /*14e0*/  SEL R6, R21, R4, !P1 ;  /* 0x0000000415067207 */ /* 0x000fca0004800000 */
[----:B------:R-:W-:Y:S02]  /*14f0*/  IMAD.IADD R4, R3, 0x1, -R6 ;  /* 0x0000000103047824 */ /* 0x000fe400078e0a06 */
[----:B------:R-:W-:Y:S02]  /*1500*/  IMAD.IADD R3, R6, 0x1, -R3 ;  /* 0x0000000106037824 */ /* 0x000fe400078e0a03 */
[----:B------:R-:W-:Y:S02]  /*1510*/  IMAD R21, R4, R14, R21 ;  /* 0x0000000e04157224 */ /* 0x000fe400078e0215 */
[----:B------:R-:W-:Y:S02]  /*1520*/  IMAD R20, R3, R2, R20 ;  /* 0x0000000203147224 */ /* 0x000fe400078e0214 */
.L_x_19:
[----:B------:R-:W-:Y:S05]  /*1530*/  BRA.U !UP1, `(.L_x_20) ;  /* 0x00000001090c7547 */ /* 0x000fea000b800000 */
[----:B------:R-:W-:Y:S01]  /*1540*/  UCGABAR_WAIT ;  /* 0x0000000000007dc7 */ /* 0x000fe20008000000 */
[----:B------:R-:W-:Y:S01]  /*1550*/  CCTL.IVALL ;  /* 0x00000000ff00798f */ /* 0x000fe20002000000 */
[----:B------:R-:W-:Y:S05]  /*1560*/  BRA `(.L_x_21) ;  /* 0x0000000000047947 */ /* 0x000fea0003800000 */
.L_x_20:
[----:B------:R-:W-:Y:S06]  /*1570*/  BAR.SYNC.DEFER_BLOCKING 0x0 ;  /* 0x0000000000007b1d */ /* 0x000fec0000010000 */
.L_x_21:
[----:B------:R-:W-:Y:S05]  /*1580*/  BRA.U UP2, `(.L_x_22) ;  /* 0x0000001502ac7547 */ /* 0x000fea000b800000 */
[----:B------:R-:W1:Y:S01]  /*1590*/  LDCU UR6, c[0x0][0x38c] ;  /* 0x00007180ff0677ac */ /* 0x000e620008000800 */
[----:B------:R-:W2:Y:S01]  /*15a0*/  LDC R9, c[0x0][0x370] ;  /* 0x0000dc00ff097b82 */ /* 0x000ea20000000800 */
[----:B------:R-:W-:Y:S01]  /*15b0*/  IMAD.SHL.U32 R16, R11, 0x40, RZ ;  /* 0x000000400b107824 */ /* 0x000fe200078e00ff */
[----:B------:R-:W-:Y:S01]  /*15c0*/  PLOP3.LUT P1, PT, PT, PT, UP5, 0x80, 0x8 ;  /* 0x000000000008781c */ /* 0x000fe20003f2f058 */
[----:B------:R-:W-:Y:S01]  /*15d0*/  HFMA2 R12, -RZ, RZ, 0, 0 ;  /* 0x00000000ff0c7431 */ /* 0x000fe200000001ff */
[----:B------:R-:W-:Y:S01]  /*15e0*/  UISETP.NE.AND UP1, UPT, UR10, URZ, UPT ;  /* 0x000000ff0a00728c */ /* 0x000fe2000bf25270 */
[----:B------:R-:W-:Y:S01]  /*15f0*/  ISETP.NE.AND P4, PT, R10, RZ, P5 ;  /* 0x000000ff0a00720c */ /* 0x000fe20002f85270 */
[----:B------:R-:W-:Y:S01]  /*1600*/  IMAD.MOV.U32 R15, RZ, RZ, 0x1 ;  /* 0x00000001ff0f7424 */ /* 0x000fe200078e00ff */
[----:B------:R-:W-:Y:S01]  /*1610*/  PLOP3.LUT P1, PT, P1, PT, PT, 0x8, 0x80 ;  /* 0x000000000080781c */ /* 0x000fe20000f2e170 */
[----:B------:R-:W3:Y:S01]  /*1620*/  LDC R0, c[0x0][0x374] ;  /* 0x0000dd00ff007b82 */ /* 0x000ee20000000800 */
[----:B------:R-:W-:Y:S01]  /*1630*/  IMAD.MOV.U32 R14, RZ, RZ, RZ ;  /* 0x000000ffff0e7224 */ /* 0x000fe200078e00ff */
[----:B------:R-:W-:Y:S01]  /*1640*/  MOV R8, 0x1 ;  /* 0x0000000100087802 */ /* 0x000fe20000000f00 */
[----:B------:R-:W-:Y:S01]  /*1650*/  IMAD.MOV.U32 R10, RZ, RZ, RZ ;  /* 0x000000ffff0a7224 */ /* 0x000fe200078e00ff */
[----:B------:R-:W-:Y:S01]  /*1660*/  LOP3.LUT R16, R16, 0x40, RZ, 0xc0, !PT ;  /* 0x0000004010107812 */ /* 0x000fe200078ec0ff */
[----:B------:R-:W4:Y:S01]  /*1670*/  LDCU.64 UR46, c[0x0][0x348] ;  /* 0x00006900ff2e77ac */ /* 0x000f220008000a00 */
[----:B-1----:R-:W-:-:S02]  /*1680*/  UIADD3 UR5, UPT, UPT, UR6, 0x7f, URZ ;  /* 0x0000007f06057890 */ /* 0x002fc4000fffe0ff */
[----:B------:R-:W-:Y:S02]  /*1690*/  UIADD3 UR64, UPT, UPT, UR6, 0xfe, URZ ;  /* 0x000000fe06407890 */ /* 0x000fe4000fffe0ff */
[----:B------:R-:W-:Y:S02]  /*16a0*/  USHF.R.S32.HI UR4, URZ, 0x1f, UR5 ;  /* 0x0000001fff047899 */ /* 0x000fe40008011405 */
[----:B------:R-:W-:Y:S02]  /*16b0*/  USEL UR45, UR45, 0x2, UP1 ;  /* 0x000000022d2d7887 */ /* 0x000fe40008800000 */
[----:B------:R-:W-:Y:S01]  /*16c0*/  ULEA.HI UR4, UR4, UR5, URZ, 0x7 ;  /* 0x0000000504047291 */ /* 0x000fe2000f8f38ff */
[----:B------:R-:W-:-:S03]  /*16d0*/  UMOV UR29, URZ ;  /* 0x000000ff001d7c82 */ /* 0x000fc60008000000 */
[----:B------:R-:W-:Y:S02]  /*16e0*/  USHF.R.S32.HI UR61, URZ, 0x7, UR4 ;  /* 0x00000007ff3d7899 */ /* 0x000fe40008011404 */
[----:B------:R-:W-:Y:S02]  /*16f0*/  UIADD3 UR4, UPT, UPT, UR6, -0x1, URZ ;  /* 0xffffffff06047890 */ /* 0x000fe4000fffe0ff */
[----:B------:R-:W-:Y:S02]  /*1700*/  UISETP.LT.U32.AND UP0, UPT, UR61, 0x3, UPT ;  /* 0x000000033d00788c */ /* 0x000fe4000bf01070 */
[----:B------:R-:W-:Y:S02]  /*1710*/  UISETP.GE.U32.AND UP2, UPT, UR4, -0xff, UPT ;  /* 0xffffff010400788c */ /* 0x000fe4000bf46070 */
[----:B------:R-:W-:-:S04]  /*1720*/  USEL UR55, UR61, 0x3, UP0 ;  /* 0x000000033d377887 */ /* 0x000fc80008000000 */
[----:B------:R-:W-:Y:S02]  /*1730*/  UIADD3 UR4, UPT, UPT, UR55, -0x1, URZ ;  /* 0xffffffff37047890 */ /* 0x000fe4000fffe0ff */
[----:B------:R-:W-:-:S03]  /*1740*/  UIADD3 UR63, UPT, UPT, UR61, -UR55, URZ ;  /* 0x800000373d3f7290 */ /* 0x000fc6000fffe0ff */
[----:B------:R-:W-:-:S04]  /*1750*/  @UP2 UIADD3 UR4, UPT, UPT, UR55, URZ, URZ ;  /* 0x000000ff37042290 */ /* 0x000fc8000fffe0ff */
[----:B------:R-:W-:Y:S02]  /*1760*/  UIADD3 UR53, UPT, UPT, UR4, 0x1, URZ ;  /* 0x0000000104357890 */ /* 0x000fe4000fffe0ff */
[----:B--2-4-:R-:W-:-:S12]  /*1770*/  UIADD3 UR62, UPT, UPT, -UR4, URZ, URZ ;  /* 0x000000ff043e7290 */ /* 0x014fd8000fffe1ff */
.L_x_46:
[----:B------:R-:W-:Y:S01]  /*1780*/  UISETP.NE.AND UP0, UPT, UR54, URZ, UPT ;  /* 0x000000ff3600728c */ /* 0x000fe2000bf05270 */
[----:B------:R-:W1:Y:S08]  /*1790*/  S2UR UR54, SR_CgaCtaId ;  /* 0x00000000003679c3 */ /* 0x000e700000008800 */
[----:B------:R-:W-:Y:S05]  /*17a0*/  BRA.U UP0, `(.L_x_23) ;  /* 0x0000000100347547 */ /* 0x000fea000b800000 */
[----:B------:R-:W2:Y:S01]  /*17b0*/  S2R R2, SR_CgaCtaId ;  /* 0x0000000000027919 */ /* 0x000ea20000008800 */
[----:B------:R-:W-:-:S04]  /*17c0*/  MOV R3, 0x400 ;  /* 0x0000040000037802 */ /* 0x000fc80000000f00 */
[----:B--2---:R-:W-:Y:S02]  /*17d0*/  LEA R3, R2, R3, 0x18 ;  /* 0x0000000302037211 */ /* 0x004fe400078ec0ff */
[----:B------:R-:W-:-:S03]  /*17e0*/  SHF.L.U32 R2, R8, 0x1f, RZ ;  /* 0x0000001f08027819 */ /* 0x000fc600000006ff */
[----:B------:R-:W-:-:S04]  /*17f0*/  IMAD R3, R10, 0x8, R3 ;  /* 0x000000080a037824 */ /* 0x000fc800078e0203 */
[----:B------:R-:W2:Y:S02]  /*1800*/  SYNCS.PHASECHK.TRANS64.TRYWAIT P0, [R3+URZ+0xf0], R2 ;  /* 0x0000f002030075a7 */ /* 0x000ea400080011ff */
[----:B--2---:R-:W-:Y:S05]  /*1810*/  @!P0 BRA `(.L_x_24) ;  /* 0x0000007c00588947 */ /* 0x004fea0003800000 */
.L_x_152:
[----:B------:R-:W-:Y:S01]  /*1820*/  VIADD R10, R10, 0x1 ;  /* 0x000000010a0a7836 */ /* 0x000fe20000000000 */
[----:B------:R2:W-:Y:S04]  /*1830*/  SYNCS.ARRIVE.TRANS64.A1T0 RZ, [R3+URZ+0xe0], RZ ;  /* 0x0000e0ff03ff79a7 */ /* 0x0005e800081000ff */
[----:B------:R-:W-:-:S04]  /*1840*/  ISETP.NE.AND P0, PT, R10, 0x2, PT ;  /* 0x000000020a00780c */ /* 0x000fc80003f05270 */
[----:B------:R-:W-:Y:S02]  /*1850*/  SEL R10, R10, RZ, P0 ;  /* 0x000000ff0a0a7207 */ /* 0x000fe40000000000 */
[----:B--2---:R-:W-:-:S04]  /*1860*/  SEL R3, RZ, 0x1, P0 ;  /* 0x00000001ff037807 */ /* 0x004fc80000000000 */
[----:B------:R-:W-:-:S07]  /*1870*/  LOP3.LUT R8, R8, R3, RZ, 0x3c, !PT ;  /* 0x0000000308087212 */ /* 0x000fce00078e3cff */
.L_x_23:
[----:B------:R-:W-:Y:S01]  /*1880*/  UMOV UR21, 0x400 ;  /* 0x0000040000157882 */ /* 0x000fe20000000000 */
[----:B------:R-:W-:Y:S01]  /*1890*/  LEA.HI R3, R21, R21, RZ, 0x1 ;  /* 0x0000001515037211 */ /* 0x000fe200078f08ff */
[----:B-1----:R-:W-:Y:S01]  /*18a0*/  ULEA UR21, UR54, UR21, 0x18 ;  /* 0x0000001536157291 */ /* 0x002fe2000f8ec0ff */
[----:B------:R-:W-:Y:S01]  /*18b0*/  SHF.L.U32 R2, R15, 0x1f, RZ ;  /* 0x0000001f0f027819 */ /* 0x000fe200000006ff */
[----:B------:R-:W-:Y:S01]  /*18c0*/  UISETP.GE.U32.AND UP0, UPT, UR64, 0xff, UPT ;  /* 0x000000ff4000788c */ /* 0x000fe2000bf06070 */
[----:B------:R-:W-:Y:S01]  /*18d0*/  R2UR UR5, R20 ;  /* 0x00000000140572ca */ /* 0x000fe200000e0000 */
[----:B------:R-:W-:Y:S01]  /*18e0*/  ULEA UR4, UR29, UR21, 0x3 ;  /* 0x000000151d047291 */ /* 0x000fe2000f8e18ff */
[----:B------:R-:W-:Y:S01]  /*18f0*/  IMAD.SHL.U32 R3, R3, 0x40, RZ ;  /* 0x0000004003037824 */ /* 0x000fe200078e00ff */
[----:B------:R-:W-:Y:S01]  /*1900*/  R2UR UR27, R16 ;  /* 0x00000000101b72ca */ /* 0x000fe200000e0000 */
[----:B------:R-:W-:-:S03]  /*1910*/  UMOV UR15, URZ ;  /* 0x000000ff000f7c82 */ /* 0x000fc60008000000 */
[----:B------:R-:W-:-:S03]  /*1920*/  R2UR UR59, R3 ;  /* 0x00000000033b72ca */ /* 0x000fc600000e0000 */
[----:B------:R1:W2:Y:S01]  /*1930*/  SYNCS.PHASECHK.TRANS64.TRYWAIT P2, [UR4+0x18], R2 ;  /* 0x00001802ff0075a7 */ /* 0x0002a20008041104 */
[----:B------:R-:W-:-:S05]  /*1940*/  R2UR UR4, R16 ;  /* 0x00000000100472ca */ /* 0x000fca00000e0000 */
[----:B------:R-:W-:-:S08]  /*1950*/  ULEA UR27, UR5, UR27, 0x7 ;  /* 0x0000001b051b7291 */ /* 0x000fd0000f8e38ff */
[----:B------:R-:W-:Y:S01]  /*1960*/  ULOP3.LUT UR59, UR4, 0xffffff80, UR59, 0xf8, !UPT ;  /* 0xffffff80043b7892 */ /* 0x000fe2000f8ef83b */
[----:B------:R-:W-:Y:S11]  /*1970*/  BRA.U !UP0, `(.L_x_25) ;  /* 0x0000000508547547 */ /* 0x000ff6000b800000 */
[----:B------:R-:W-:Y:S01]  /*1980*/  UMOV UR30, UR62 ;  /* 0x0000003e001e7c82 */ /* 0x000fe20008000000 */
[----:B------:R-:W-:Y:S01]  /*1990*/  UMOV UR14, UR29 ;  /* 0x0000001d000e7c82 */ /* 0x000fe20008000000 */
[----:B------:R-:W-:-:S05]  /*19a0*/  UMOV UR42, 0x40 ;  /* 0x00000040002a7882 */ /* 0x000fca0000000000 */
.L_x_33:
[----:B------:R-:W-:Y:S01]  /*19b0*/  ULEA UR13, UR14, UR21, 0x3 ;  /* 0x000000150e0d7291 */ /* 0x000fe2000f8e18ff */
[----:B--2---:R-:W-:Y:S01]  /*19c0*/  @P5 MOV R3, 0x20000 ;  /* 0x0002000000035802 */ /* 0x004fe20000000f00 */
[----:B--2-4-:R-:W-:Y:S10]  /*19d0*/  @P2 BRA `(.L_x_26) ;  /* 0x00000000000c2947 */ /* 0x014ff40003800000 */
[----:B------:R-:W-:-:S04]  /*19e0*/  SHF.L.U32 R5, R15, 0x1f, RZ ;  /* 0x0000001f0f057819 */ /* 0x000fc800000006ff */
[----:B------:R-:W2:Y:S02]  /*19f0*/  SYNCS.PHASECHK.TRANS64.TRYWAIT P0, [UR13+0x18], R5 ;  /* 0x00001805ff0075a7 */ /* 0x000ea4000800110d */
[----:B--2---:R-:W-:Y:S05]  /*1a00*/  @!P0 BRA `(.L_x_27) ;  /* 0x0000007800f08947 */ /* 0x004fea0003800000 */
.L_x_26:
[----:B------:R2:W-:Y:S01]  /*1a10*/  @P5 SYNCS.ARRIVE.TRANS64 RZ, [UR13], R3 ;  /* 0x00000003ffff59a7 */ /* 0x0005e2000800000d */
[----:B------:R-:W-:Y:S02]  /*1a20*/  ULOP3.LUT UR4, UR45, 0x2, URZ, 0xfc, !UPT ;  /* 0x000000022d047892 */ /* 0x000fe4000f8efcff */
[----:B------:R-:W-:Y:S02]  /*1a30*/  UIADD3 UR30, UPT, UPT, UR30, 0x1, URZ ;  /* 0x000000011e1e7890 */ /* 0x000fe4000fffe0ff */
[----:B------:R-:W-:Y:S02]  /*1a40*/  UISETP.NE.AND UP0, UPT, UR4, 0x2, UPT ;  /* 0x000000020400788c */ /* 0x000fe4000bf05270 */
[----:B------:R-:W-:-:S07]  /*1a50*/  UISETP.NE.AND UP2, UPT, UR30, 0x1, UPT ;  /* 0x000000011e00788c */ /* 0x000fce000bf45270 */
[----:B------:R-:W-:Y:S05]  /*1a60*/  BRA.U UP0, `(.L_x_28) ;  /* 0x0000000100047547 */ /* 0x000fea000b800000 */
[----:B------:R-:W-:Y:S05]  /*1a70*/  BPT.TRAP 0x1 ;  /* 0x000000040000795c */ /* 0x000fea0000300000 */
.L_x_28:
[----:B------:R-:W-:Y:S04]  /*1a80*/  BSSY.RECONVERGENT B0, `(.L_x_29) ;  /* 0x0000003000007945 */ /* 0x000fe80003800200 */
[----:B------:R-:W-:Y:S05]  /*1a90*/  @!P4 BRA `(.L_x_30) ;  /* 0x000000000004c947 */ /* 0x000fea0003800000 */
[----:B------:R-:W-:Y:S05]  /*1aa0*/  BPT.TRAP 0x1 ;  /* 0x000000040000795c */ /* 0x000fea0000300000 */
.L_x_30:
[----:B------:R-:W-:Y:S05]  /*1ab0*/  BSYNC.RECONVERGENT B0 ;  /* 0x0000000000007941 */ /* 0x000fea0003800200 */
.L_x_29:
[----:B------:R-:W-:Y:S01]  /*1ac0*/  UIADD3 UR4, UPT, UPT, UR14, 0x1, URZ ;  /* 0x000000010e047890 */ /* 0x000fe2000fffe0ff */
[----:B------:R-:W-:Y:S01]  /*1ad0*/  BSSY.RECONVERGENT B0, `(.L_x_31) ;  /* 0x000003b000007945 */ /* 0x000fe20003800200 */
[----:B------:R-:W-:Y:S02]  /*1ae0*/  ELECT P0, URZ, PT ;  /* 0x0000000000ff782f */ /* 0x000fe40003800000 */
[----:B------:R-:W-:-:S04]  /*1af0*/  UISETP.NE.AND UP0, UPT, UR4, 0x3, UPT ;  /* 0x000000030400788c */ /* 0x000fc8000bf05270 */
[----:B------:R-:W-:Y:S02]  /*1b00*/  USEL UR5, URZ, 0x1, UP0 ;  /* 0x00000001ff057887 */ /* 0x000fe40008000000 */
[----:B------:R-:W-:-:S04]  /*1b10*/  USEL UR29, UR4, URZ, UP0 ;  /* 0x000000ff041d7287 */ /* 0x000fc80008000000 */
[----:B------:R-:W-:Y:S01]  /*1b20*/  ULEA UR4, UR29, UR21, 0x3 ;  /* 0x000000151d047291 */ /* 0x000fe2000f8e18ff */
[----:B------:R-:W-:-:S04]  /*1b30*/  LOP3.LUT R15, R15, UR5, RZ, 0x3c, !PT ;  /* 0x000000050f0f7c12 */ /* 0x000fc8000f8e3cff */
[----:B-1----:R-:W-:-:S04]  /*1b40*/  SHF.L.U32 R2, R15, 0x1f, RZ ;  /* 0x0000001f0f027819 */ /* 0x002fc800000006ff */
[----:B------:R1:W4:Y:S01]  /*1b50*/  SYNCS.PHASECHK.TRANS64.TRYWAIT P2, [UR4+0x18], R2 ;  /* 0x00001802ff0075a7 */ /* 0x0003220008041104 */
[----:B------:R-:W-:Y:S05]  /*1b60*/  @!P0 BRA `(.L_x_32) ;  /* 0x0000000000c48947 */ /* 0x000fea0003800000 */
[----:B------:R-:W-:Y:S02]  /*1b70*/  ULEA UR4, UR14, UR21, 0xf ;  /* 0x000000150e047291 */ /* 0x000fe4000f8e78ff */
[----:B------:R-:W-:Y:S02]  /*1b80*/  UIADD3 UR6, UP1, UPT, UR46, 0x80, URZ ;  /* 0x000000802e067890 */ /* 0x000fe4000ff3e0ff */
[----:B------:R-:W-:Y:S02]  /*1b90*/  UIADD3 UR22, UP0, UPT, UR46, 0x180, URZ ;  /* 0x000001802e167890 */ /* 0x000fe4000ff1e0ff */
[----:B------:R-:W-:Y:S02]  /*1ba0*/  UIADD3 UR58, UPT, UPT, UR42, -0x40, URZ ;  /* 0xffffffc02a3a7890 */ /* 0x000fe4000fffe0ff */
[----:B------:R-:W-:Y:S02]  /*1bb0*/  ULOP3.LUT UR57, UR13, 0xfefffff8, URZ, 0xc0, !UPT ;  /* 0xfefffff80d397892 */ /* 0x000fe4000f8ec0ff */
[----:B------:R-:W-:-:S02]  /*1bc0*/  UIADD3.X UR7, UPT, UPT, URZ, UR47, URZ, UP1, !UPT ;  /* 0x0000002fff077290 */ /* 0x000fc40008ffe4ff */
[----:B------:R-:W-:Y:S02]  /*1bd0*/  UIADD3 UR56, UPT, UPT, UR4, 0x8400, URZ ;  /* 0x0000840004387890 */ /* 0x000fe4000fffe0ff */
[----:B------:R-:W-:Y:S02]  /*1be0*/  UIADD3 UR50, UPT, UPT, UR42, -0x20, URZ ;  /* 0xffffffe02a327890 */ /* 0x000fe4000fffe0ff */
[----:B------:R-:W-:Y:S02]  /*1bf0*/  UIADD3 UR48, UPT, UPT, UR4, 0xa400, URZ ;  /* 0x0000a40004307890 */ /* 0x000fe4000fffe0ff */
[----:B------:R-:W-:Y:S02]  /*1c00*/  UIADD3 UR40, UPT, UPT, UR4, 0xc400, URZ ;  /* 0x0000c40004287890 */ /* 0x000fe4000fffe0ff */
[----:B------:R-:W-:Y:S02]  /*1c10*/  UIADD3 UR34, UPT, UPT, UR42, 0x20, URZ ;  /* 0x000000202a227890 */ /* 0x000fe4000fffe0ff */
[----:B------:R-:W-:-:S02]  /*1c20*/  UIADD3 UR32, UPT, UPT, UR4, 0xe400, URZ ;  /* 0x0000e40004207890 */ /* 0x000fc4000fffe0ff */
[----:B------:R-:W-:Y:S02]  /*1c30*/  UIADD3.X UR23, UPT, UPT, URZ, UR47, URZ, UP0, !UPT ;  /* 0x0000002fff177290 */ /* 0x000fe400087fe4ff */
[----:B------:R-:W-:Y:S02]  /*1c40*/  UIADD3 UR24, UPT, UPT, UR4, 0x20400, URZ ;  /* 0x0002040004187890 */ /* 0x000fe4000fffe0ff */
[----:B------:R-:W-:Y:S01]  /*1c50*/  UIADD3 UR8, UPT, UPT, UR4, 0x22400, URZ ;  /* 0x0002240004087890 */ /* 0x000fe2000fffe0ff */
[----:B------:R-:W-:Y:S01]  /*1c60*/  UMOV UR38, 0x0 ;  /* 0x0000000000267882 */ /* 0x000fe20000000000 */
[----:B------:R-:W-:Y:S01]  /*1c70*/  UMOV UR39, 0x10000000 ;  /* 0x1000000000277882 */ /* 0x000fe20000000000 */
[----:B------:R-:W-:Y:S01]  /*1c80*/  UMOV UR51, UR59 ;  /* 0x0000003b00337c82 */ /* 0x000fe20008000000 */
[----:B------:R-:W-:Y:S01]  /*1c90*/  UMOV UR52, UR60 ;  /* 0x0000003c00347c82 */ /* 0x000fe20008000000 */
[----:B------:R-:W-:Y:S01]  /*1ca0*/  UMOV UR49, UR57 ;  /* 0x0000003900317c82 */ /* 0x000fe20008000000 */
[----:B------:R-:W-:Y:S01]  /*1cb0*/  UMOV UR43, UR59 ;  /* 0x0000003b002b7c82 */ /* 0x000fe20008000000 */
[----:B------:R-:W-:Y:S01]  /*1cc0*/  UMOV UR44, UR60 ;  /* 0x0000003c002c7c82 */ /* 0x000fe20008000000 */
[----:B------:R-:W-:Y:S01]  /*1cd0*/  UMOV UR41, UR57 ;  /* 0x0000003900297c82 */ /* 0x000fe20008000000 */
[----:B------:R-:W-:Y:S01]  /*1ce0*/  UTMALDG.3D.2CTA [UR56], [UR6], desc[UR38] ;  /* 0x00002638060075b4 */ /* 0x000fe20008211000 */
[----:B------:R-:W-:Y:S01]  /*1cf0*/  UMOV UR35, UR59 ;  /* 0x0000003b00237c82 */ /* 0x000fe20008000000 */
        /* <DEDUP_REMOVED lines=10> */
[----:B------:R-:W-:Y:S01]  /*1da0*/  UIADD3 UR16, UPT, UPT, UR4, 0x24400, URZ ;  /* 0x0002440004107890 */ /* 0x000fe2000fffe0ff */
[----:B------:R-:W-:Y:S01]  /*1db0*/  UMOV UR18, UR42 ;  /* 0x0000002a00127c82 */ /* 0x000fe20008000000 */
[----:B------:R-:W-:Y:S01]  /*1dc0*/  UMOV UR19, UR27 ;  /* 0x0000001b00137c82 */ /* 0x000fe20008000000 */
[----:B------:R-:W-:Y:S01]  /*1dd0*/  UTMALDG.3D.2CTA [UR40], [UR6], desc[UR38] ;  /* 0x00002628060075b4 */ /* 0x000fe20008211000 */
[----:B------:R-:W-:Y:S01]  /*1de0*/  UMOV UR20, UR60 ;  /* 0x0000003c00147c82 */ /* 0x000fe20008000000 */
[----:B------:R-:W-:Y:S01]  /*1df0*/  UMOV UR17, UR57 ;  /* 0x0000003900117c82 */ /* 0x000fe20008000000 */
[----:B------:R-:W-:Y:S01]  /*1e00*/  UTMALDG.3D.2CTA [UR32], [UR6], desc[UR38] ;  /* 0x00002620060075b4 */ /* 0x000fe20008211000 */
[----:B------:R-:W-:Y:S01]  /*1e10*/  UTMALDG.3D.2CTA [UR24], [UR22], desc[UR38] ;  /* 0x00002618160075b4 */ /* 0x000fe20008211000 */
[----:B------:R2:W-:Y:S01]  /*1e20*/  UTMALDG.3D.2CTA [UR8], [UR22], desc[UR38] ;  /* 0x00002608160075b4 */ /* 0x0005e20008211000 */
[----:B------:R1:W-:Y:S01]  /*1e30*/  UTMALDG.3D.2CTA [UR16], [UR22], desc[UR38] ;  /* 0x00002610160075b4 */ /* 0x0003e20008211000 */
[----:B--2---:R-:W-:Y:S01]  /*1e40*/  UIADD3 UR8, UPT, UPT, UR4, 0x26400, URZ ;  /* 0x0002640004087890 */ /* 0x004fe2000fffe0ff */
[----:B------:R-:W-:-:S08]  /*1e50*/  UMOV UR10, UR34 ;  /* 0x00000022000a7c82 */ /* 0x000fd00008000000 */
[----:B------:R1:W-:Y:S02]  /*1e60*/  UTMALDG.3D.2CTA [UR8], [UR22], desc[UR38] ;  /* 0x00002608160075b4 */ /* 0x0003e40008211000 */
[----:B-1----:R-:W-:Y:S01]  /*1e70*/  NOP ;  /* 0x0000000000007918 */ /* 0x002fe20000000000 */
.L_x_32:
[----:B------:R-:W-:Y:S05]  /*1e80*/  BSYNC.RECONVERGENT B0 ;  /* 0x0000000000007941 */ /* 0x000fea0003800200 */
.L_x_31:
[----:B------:R-:W-:Y:S01]  /*1e90*/  UIADD3 UR42, UPT, UPT, UR42, 0x80, URZ ;  /* 0x000000802a2a7890 */ /* 0x000fe2000fffe0ff */
[----:B------:R-:W-:Y:S01]  /*1ea0*/  UMOV UR14, UR29 ;  /* 0x0000001d000e7c82 */ /* 0x000fe20008000000 */
[----:B------:R-:W-:Y:S01]  /*1eb0*/  UMOV UR15, UR53 ;  /* 0x00000035000f7c82 */ /* 0x000fe20008000000 */
[----:B------:R-:W-:Y:S09]  /*1ec0*/  BRA.U UP2, `(.L_x_33) ;  /* 0xfffffff902b87547 */ /* 0x000ff2000b83ffff */
.L_x_25:
[----:B------:R-:W-:Y:S01]  /*1ed0*/  ULEA UR4, UR29, UR21, 0x3 ;  /* 0x000000151d047291 */ /* 0x000fe2000f8e18ff */
[----:B-1----:R-:W-:Y:S01]  /*1ee0*/  SHF.L.U32 R2, R15, 0x1f, RZ ;  /* 0x0000001f0f027819 */ /* 0x002fe200000006ff */
[----:B------:R-:W-:Y:S01]  /*1ef0*/  @!P1 SYNCS.ARRIVE.TRANS64.A1T0 RZ, [UR21+0x78], RZ ;  /* 0x000078ffffff99a7 */ /* 0x000fe20008100015 */
[----:B------:R-:W-:-:S06]  /*1f00*/  UISETP.GT.AND UP0, UPT, UR61, UR55, UPT ;  /* 0x000000373d00728c */ /* 0x000fcc000bf04270 */
[----:B------:R1:W1:Y:S03]  /*1f10*/  SYNCS.PHASECHK.TRANS64.TRYWAIT P1, [UR4+0x18], R2 ;  /* 0x00001802ff0075a7 */ /* 0x0002660008021104 */
[----:B------:R-:W-:Y:S05]  /*1f20*/  BRA.U !UP0, `(.L_x_34) ;  /* 0x00000005084c7547 */ /* 0x000fea000b800000 */
[----:B------:R-:W-:Y:S01]  /*1f30*/  UIADD3 UR37, UPT, UPT, UR63, UR15, URZ ;  /* 0x0000000f3f257290 */ /* 0x000fe2000fffe0ff */
[----:B------:R-:W-:-:S11]  /*1f40*/  UMOV UR14, UR29 ;  /* 0x0000001d000e7c82 */ /* 0x000fd60008000000 */
.L_x_42:
[----:B------:R-:W-:Y:S01]  /*1f50*/  ULEA UR13, UR14, UR21, 0x3 ;  /* 0x000000150e0d7291 */ /* 0x000fe2000f8e18ff */
[----:B--2---:R-:W-:Y:S01]  /*1f60*/  @P5 MOV R3, 0x20000 ;  /* 0x0002000000035802 */ /* 0x004fe20000000f00 */
[----:B-1----:R-:W-:Y:S10]  /*1f70*/  @P1 BRA `(.L_x_35) ;  /* 0x00000000000c1947 */ /* 0x002ff40003800000 */
[----:B------:R-:W-:-:S04]  /*1f80*/  SHF.L.U32 R5, R15, 0x1f, RZ ;  /* 0x0000001f0f057819 */ /* 0x000fc800000006ff */
[----:B------:R-:W1:Y:S02]  /*1f90*/  SYNCS.PHASECHK.TRANS64.TRYWAIT P0, [UR13+0x18], R5 ;  /* 0x00001805ff0075a7 */ /* 0x000e64000800110d */
[----:B-1----:R-:W-:Y:S05]  /*1fa0*/  @!P0 BRA `(.L_x_36) ;  /* 0x0000007400a08947 */ /* 0x002fea0003800000 */
.L_x_35:
[----:B------:R2:W-:Y:S01]  /*1fb0*/  @P5 SYNCS.ARRIVE.TRANS64 RZ, [UR13], R3 ;  /* 0x00000003ffff59a7 */ /* 0x0005e2000800000d */
[----:B------:R-:W-:-:S04]  /*1fc0*/  ULOP3.LUT UR4, UR45, 0x2, URZ, 0xfc, !UPT ;  /* 0x000000022d047892 */ /* 0x000fc8000f8efcff */
[----:B------:R-:W-:-:S09]  /*1fd0*/  UISETP.NE.AND UP0, UPT, UR4, 0x2, UPT ;  /* 0x000000020400788c */ /* 0x000fd2000bf05270 */
[----:B------:R-:W-:Y:S05]  /*1fe0*/  BRA.U UP0, `(.L_x_37) ;  /* 0x0000000100047547 */ /* 0x000fea000b800000 */
[----:B------:R-:W-:Y:S05]  /*1ff0*/  BPT.TRAP 0x1 ;  /* 0x000000040000795c */ /* 0x000fea0000300000 */
.L_x_37:
[----:B------:R-:W-:Y:S04]  /*2000*/  BSSY.RECONVERGENT B0, `(.L_x_38) ;  /* 0x0000003000007945 */ /* 0x000fe80003800200 */
[----:B------:R-:W-:Y:S05]  /*2010*/  @!P4 BRA `(.L_x_39) ;  /* 0x000000000004c947 */ /* 0x000fea0003800000 */
[----:B------:R-:W-:Y:S05]  /*2020*/  BPT.TRAP 0x1 ;  /* 0x000000040000795c */ /* 0x000fea0000300000 */
.L_x_39:
[----:B------:R-:W-:Y:S05]  /*2030*/  BSYNC.RECONVERGENT B0 ;  /* 0x0000000000007941 */ /* 0x000fea0003800200 */
.L_x_38:
        /* <DEDUP_REMOVED lines=9> */
[----:B------:R1:W1:Y:S01]  /*20d0*/  SYNCS.PHASECHK.TRANS64.TRYWAIT P1, [UR4+0x18], R2 ;  /* 0x00001802ff0075a7 */ /* 0x0002620008021104 */
[----:B------:R-:W-:Y:S05]  /*20e0*/  @!P0 BRA `(.L_x_41) ;  /* 0x0000000000c88947 */ /* 0x000fea0003800000 */
[----:B------:R-:W-:Y:S02]  /*20f0*/  ULEA UR4, UR14, UR21, 0xf ;  /* 0x000000150e047291 */ /* 0x000fe4000f8e78ff */
[----:B------:R-:W-:Y:S02]  /*2100*/  UIADD3 UR6, UP1, UPT, UR46, 0x80, URZ ;  /* 0x000000802e067890 */ /* 0x000fe4000ff3e0ff */
[----:B------:R-:W-:Y:S02]  /*2110*/  USHF.L.U32 UR58, UR15, 0x7, URZ ;  /* 0x000000070f3a7899 */ /* 0x000fe400080006ff */
[----:B------:R-:W-:Y:S02]  /*2120*/  UIADD3 UR22, UP0, UPT, UR46, 0x180, URZ ;  /* 0x000001802e167890 */ /* 0x000fe4000ff1e0ff */
[----:B------:R-:W-:Y:S02]  /*2130*/  ULOP3.LUT UR57, UR13, 0xfefffff8, URZ, 0xc0, !UPT ;  /* 0xfefffff80d397892 */ /* 0x000fe4000f8ec0ff */
[----:B------:R-:W-:-:S02]  /*2140*/  UIADD3.X UR7, UPT, UPT, URZ, UR47, URZ, UP1, !UPT ;  /* 0x0000002fff077290 */ /* 0x000fc40008ffe4ff */
[----:B------:R-:W-:Y:S02]  /*2150*/  UIADD3 UR56, UPT, UPT, UR4, 0x8400, URZ ;  /* 0x0000840004387890 */ /* 0x000fe4000fffe0ff */
[----:B------:R-:W-:Y:S02]  /*2160*/  UIADD3 UR50, UPT, UPT, UR58, 0x20, URZ ;  /* 0x000000203a327890 */ /* 0x000fe4000fffe0ff */
[----:B------:R-:W-:Y:S02]  /*2170*/  UIADD3 UR48, UPT, UPT, UR4, 0xa400, URZ ;  /* 0x0000a40004307890 */ /* 0x000fe4000fffe0ff */
[----:B------:R-:W-:Y:S02]  /*2180*/  UIADD3 UR42, UPT, UPT, UR58, 0x40, URZ ;  /* 0x000000403a2a7890 */ /* 0x000fe4000fffe0ff */
[----:B------:R-:W-:Y:S02]  /*2190*/  UIADD3 UR40, UPT, UPT, UR4, 0xc400, URZ ;  /* 0x0000c40004287890 */ /* 0x000fe4000fffe0ff */
[----:B------:R-:W-:-:S02]  /*21a0*/  UIADD3 UR34, UPT, UPT, UR58, 0x60, URZ ;  /* 0x000000603a227890 */ /* 0x000fc4000fffe0ff */
[----:B------:R-:W-:Y:S02]  /*21b0*/  UIADD3 UR32, UPT, UPT, UR4, 0xe400, URZ ;  /* 0x0000e40004207890 */ /* 0x000fe4000fffe0ff */
        /* <DEDUP_REMOVED lines=36> */
[----:B--2---:R-:W-:Y:S01]  /*2400*/  NOP ;  /* 0x0000000000007918 */ /* 0x004fe20000000000 */
.L_x_41:
[----:B-1----:R-:W-:Y:S05]  /*2410*/  BSYNC.RECONVERGENT B0 ;  /* 0x0000000000007941 */ /* 0x002fea0003800200 */
.L_x_40:
[----:B------:R-:W-:Y:S01]  /*2420*/  UIADD3 UR15, UPT, UPT, UR15, 0x1, URZ ;  /* 0x000000010f0f7890 */ /* 0x000fe2000fffe0ff */
[----:B------:R-:W-:-:S03]  /*2430*/  UMOV UR14, UR29 ;  /* 0x0000001d000e7c82 */ /* 0x000fc60008000000 */
[----:B------:R-:W-:-:S09]  /*2440*/  UISETP.NE.AND UP0, UPT, UR15, UR37, UPT ;  /* 0x000000250f00728c */ /* 0x000fd2000bf05270 */
[----:B------:R-:W-:Y:S05]  /*2450*/  BRA.U UP0, `(.L_x_42) ;  /* 0xfffffff900bc7547 */ /* 0x000fea000b83ffff */
.L_x_34:
[----:B-1----:R-:W-:Y:S01]  /*2460*/  LEA R2, R14, UR21, 0x3 ;  /* 0x000000150e027c11 */ /* 0x002fe2000f8e18ff */
[----:B------:R-:W-:Y:S01]  /*2470*/  NOP ;  /* 0x0000000000007918 */ /* 0x000fe20000000000 */
[----:B--2---:R-:W-:Y:S02]  /*2480*/  SHF.L.U32 R3, R12, 0x1f, RZ ;  /* 0x0000001f0c037819 */ /* 0x004fe400000006ff */
[----:B------:R-:W-:Y:S02]  /*2490*/  LEA R4, R14, UR21, 0x4 ;  /* 0x000000150e047c11 */ /* 0x000fe4000f8e20ff */
[----:B------:R-:W1:Y:S02]  /*24a0*/  SYNCS.PHASECHK.TRANS64.TRYWAIT P0, [R2+URZ+0x80], R3 ;  /* 0x00008003020075a7 */ /* 0x000e6400080011ff */
[----:B-1----:R-:W-:Y:S05]  /*24b0*/  @!P0 BRA `(.L_x_43) ;  /* 0x0000007000748947 */ /* 0x002fea0003800000 */
.L_x_155:
[----:B------:R-:W4:Y:S01]  /*24c0*/  LDS.128 R4, [R4+0x110] ;  /* 0x0001100004047984 */ /* 0x000f220000000c00 */
[----:B------:R-:W-:Y:S01]  /*24d0*/  ISETP.GE.AND P0, PT, R26, 0x1, PT ;  /* 0x000000011a00780c */ /* 0x000fe20003f06270 */
[----:B-1----:R-:W-:Y:S01]  /*24e0*/  VIADD R2, R2, 0x90 ;  /* 0x0000009002027836 */ /* 0x002fe20000000000 */
[----:B------:R-:W-:Y:S01]  /*24f0*/  @!PT LDS RZ, [RZ] ;  /* 0x00000000fffff984 */ /* 0x000fe20000000800 */
[----:B------:R-:W-:Y:S01]  /*2500*/  @!PT LDS RZ, [RZ] ;  /* 0x00000000fffff984 */ /* 0x000fe20000000800 */
[----:B------:R-:W-:Y:S01]  /*2510*/  @!PT LDS RZ, [RZ] ;  /* 0x00000000fffff984 */ /* 0x000fe20000000800 */
[----:B------:R-:W-:Y:S01]  /*2520*/  @!PT LDS RZ, [RZ] ;  /* 0x00000000fffff984 */ /* 0x000fe20000000800 */
[----:B------:R1:W-:Y:S06]  /*2530*/  MEMBAR.ALL.CTA ;  /* 0x0000000000007992 */ /* 0x0003ec0000008000 */
[----:B-1----:R-:W1:Y:S01]  /*2540*/  FENCE.VIEW.ASYNC.S ;  /* 0x00000000000073c6 */ /* 0x002e620000000000 */
[----:B------:R-:W-:-:S04]  /*2550*/  PRMT R2, RZ, 0x654, R2 ;  /* 0x00000654ff027816 */ /* 0x000fc80000000002 */
[----:B-1----:R1:W-:Y:S01]  /*2560*/  SYNCS.ARRIVE.TRANS64.RED.A1T0 RZ, [R2+URZ], RZ ;  /* 0x000000ff02ff79a7 */ /* 0x0023e200081004ff */
[----:B----4-:R-:W-:-:S13]  /*2570*/  LOP3.LUT P2, RZ, R6, 0x1, RZ, 0xc0, !PT ;  /* 0x0000000106ff7812 */ /* 0x010fda000784c0ff */
[----:B------:R-:W-:Y:S01]  /*2580*/  @P2 SHF.R.U32.HI R3, RZ, 0x10, R5 ;  /* 0x00000010ff032819 */ /* 0x000fe20000011605 */
[----:B------:R-:W-:Y:S01]  /*2590*/  VOTEU.ANY UP0, P2 ;  /* 0x0000000000ff7886 */ /* 0x000fe20001000100 */
[----:B------:R-:W-:Y:S02]  /*25a0*/  @P2 MOV R13, R4 ;  /* 0x00000004000d2202 */ /* 0x000fe40000000f00 */
[----:B------:R-:W-:Y:S02]  /*25b0*/  @P2 R2UR.BROADCAST UR4, R3 ;  /* 0x00000000030422ca */ /* 0x000fe400008e0000 */
[----:B------:R-:W-:-:S11]  /*25c0*/  @P2 LOP3.LUT R11, R5, 0xffff, RZ, 0xc0, !PT ;  /* 0x0000ffff050b2812 */ /* 0x000fd600078ec0ff */
[----:B------:R-:W-:Y:S01]  /*25d0*/  @UP0 UMOV UR60, UR4 ;  /* 0x00000004003c0c82 */ /* 0x000fe20008000000 */
[----:B-1----:R-:W-:Y:S05]  /*25e0*/  @!P0 BRA `(.L_x_44) ;  /* 0x0000000000b88947 */ /* 0x002fea0003800000 */
[----:B------:R-:W3:Y:S01]  /*25f0*/  LDC.64 R4, c[0x0][0xb18] ;  /* 0x0002c600ff047b82 */ /* 0x000ee20000000a00 */
[----:B------:R-:W-:-:S07]  /*2600*/  ISETP.NE.AND P3, PT, R26, 0x1, PT ;  /* 0x000000011a00780c */ /* 0x000fce0003f65270 */
[----:B------:R-:W1:Y:S08]  /*2610*/  LDC.64 R6, c[0x0][0xb10] ;  /* 0x0002c400ff067b82 */ /* 0x000e700000000a00 */
[----:B------:R-:W2:Y:S08]  /*2620*/  LDC R17, c[0x0][0xb20] ;  /* 0x0002c800ff117b82 */ /* 0x000eb00000000800 */
[----:B------:R-:W4:Y:S01]  /*2630*/  LDC R18, c[0x0][0xb0c] ;  /* 0x0002c300ff127b82 */ /* 0x000f220000000800 */
[----:B---3--:R-:W-:Y:S01]  /*2640*/  IMAD.HI.U32 R22, R0, R5, RZ ;  /* 0x0000000500167227 */ /* 0x008fe200078e00ff */
[----:B------:R-:W-:-:S06]  /*2650*/  ISETP.NE.AND P0, PT, R4, 0x1, PT ;  /* 0x000000010400780c */ /* 0x000fcc0003f05270 */
[----:B------:R-:W3:Y:S01]  /*2660*/  LDC.64 R2, c[0x0][0xb28] ;  /* 0x0002ca00ff027b82 */ /* 0x000ee20000000a00 */
[----:B-1----:R-:W-:-:S04]  /*2670*/  IMAD.HI.U32 R20, R9, R6, RZ ;  /* 0x0000000609147227 */ /* 0x002fc800078e00ff */
[----:B------:R-:W-:Y:S01]  /*2680*/  IMAD.HI.U32 R24, R13, R6, RZ ;  /* 0x000000060d187227 */ /* 0x000fe200078e00ff */
[----:B------:R-:W-:Y:S02]  /*2690*/  SHF.R.U32.HI R20, RZ, R7, R20 ;  /* 0x00000007ff147219 */ /* 0x000fe40000011614 */
[----:B--2---:R-:W-:Y:S01]  /*26a0*/  SHF.R.U32.HI R19, RZ, R17, R22 ;  /* 0x00000011ff137219 */ /* 0x004fe20000011616 */
[----:B------:R-:W-:Y:S01]  /*26b0*/  IMAD.HI.U32 R22, R11, R5, RZ ;  /* 0x000000050b167227 */ /* 0x000fe200078e00ff */
[----:B------:R-:W-:Y:S02]  /*26c0*/  SHF.R.U32.HI R24, RZ, R7, R24 ;  /* 0x00000007ff187219 */ /* 0x000fe40000011618 */
[----:B------:R-:W-:Y:S02]  /*26d0*/  SEL R19, R0, R19, !P0 ;  /* 0x0000001300137207 */ /* 0x000fe40004000000 */
[----:B------:R-:W-:Y:S02]  /*26e0*/  SHF.R.U32.HI R22, RZ, R17, R22 ;  /* 0x00000011ff167219 */ /* 0x000fe40000011616 */
[----:B----4-:R-:W-:-:S02]  /*26f0*/  ISETP.NE.AND P1, PT, R18, 0x1, PT ;  /* 0x000000011200780c */ /* 0x010fc40003f25270 */
[----:B------:R-:W-:Y:S02]  /*2700*/  SEL R5, R11, R22, !P0 ;  /* 0x000000160b057207 */ /* 0x000fe40004000000 */
[----:B------:R-:W-:Y:S02]  /*2710*/  SEL R21, R9, R20, !P1 ;  /* 0x0000001409157207 */ /* 0x000fe40004800000 */
[----:B------:R-:W-:Y:S01]  /*2720*/  SEL R7, R13, R24, !P1 ;  /* 0x000000180d077207 */ /* 0x000fe20004800000 */
[----:B---3--:R-:W-:Y:S01]  /*2730*/  IMAD.HI.U32 R20, R19, R2, RZ ;  /* 0x0000000213147227 */ /* 0x008fe200078e00ff */
[----:B------:R-:W-:-:S03]  /*2740*/  IADD3 R17, PT, PT, -R5, RZ, RZ ;  /* 0x000000ff05117210 */ /* 0x000fc60007ffe1ff */
        /* <DEDUP_REMOVED lines=11> */
[----:B------:R-:W-:-:S04]  /*2800*/  @!P0 IMAD.HI.U32 R20, R7, R2, RZ ;  /* 0x0000000207148227 */ /* 0x000fc800078e00ff */
[----:B------:R-:W-:Y:S01]  /*2810*/  IMAD.MOV R2, RZ, RZ, -R6 ;  /* 0x000000ffff027224 */ /* 0x000fe200078e0a06 */
[----:B------:R-:W-:-:S03]  /*2820*/  @!P0 SHF.R.U32.HI R20, RZ, R3, R20 ;  /* 0x00000003ff148219 */ /* 0x000fc60000011614 */
[----:B------:R-:W-:Y:S01]  /*2830*/  IMAD R2, R26, R2, R5 ;  /* 0x000000021a027224 */ /* 0x000fe200078e0205 */
        /* <DEDUP_REMOVED lines=9> */
.L_x_44:
[----:B------:R-:W1:Y:S02]  /*28d0*/  LDCU UR4, c[0x0][0xb30] ;  /* 0x00016600ff0477ac */ /* 0x000e640008000800 */
[----:B-1----:R-:W-:-:S09]  /*28e0*/  UISETP.NE.AND UP0, UPT, UR4, 0x1, UPT ;  /* 0x000000010400788c */ /* 0x002fd2000bf05270 */
[----:B------:R-:W-:Y:S05]  /*28f0*/  BRA.U UP0, `(.L_x_45) ;  /* 0x0000000100407547 */ /* 0x000fea000b800000 */
[----:B------:R-:W1:Y:S08]  /*2900*/  LDC.64 R4, c[0x0][0xb10] ;  /* 0x0002c400ff047b82 */ /* 0x000e700000000a00 */
[----:B------:R-:W2:Y:S08]  /*2910*/  LDC.64 R2, c[0x0][0xb18] ;  /* 0x0002c600ff027b82 */ /* 0x000eb00000000a00 */
[----:B------:R-:W4:Y:S08]  /*2920*/  LDC R6, c[0x0][0xb20] ;  /* 0x0002c800ff067b82 */ /* 0x000f300000000800 */
[----:B------:R-:W3:Y:S01]  /*2930*/  LDC R18, c[0x0][0xb0c] ;  /* 0x0002c300ff127b82 */ /* 0x000ee20000000800 */
[----:B-1----:R-:W-:-:S05]  /*2940*/  IMAD.HI.U32 R4, R13, R4, RZ ;  /* 0x000000040d047227 */ /* 0x002fca00078e00ff */
[----:B------:R-:W-:Y:S01]  /*2950*/  SHF.R.U32.HI R4, RZ, R5, R4 ;  /* 0x00000005ff047219 */ /* 0x000fe20000011604 */
[----:B--2---:R-:W-:Y:S01]  /*2960*/  IMAD.HI.U32 R3, R11, R3, RZ ;  /* 0x000000030b037227 */ /* 0x004fe200078e00ff */
[----:B------:R-:W-:-:S04]  /*2970*/  ISETP.NE.AND P0, PT, R2, 0x1, PT ;  /* 0x000000010200780c */ /* 0x000fc80003f05270 */
[----:B----4-:R-:W-:-:S04]  /*2980*/  SHF.R.U32.HI R6, RZ, R6, R3 ;  /* 0x00000006ff067219 */ /* 0x010fc80000011603 */
[----:B------:R-:W-:Y:S02]  /*2990*/  SEL R3, R11, R6, !P0 ;  /* 0x000000060b037207 */ /* 0x000fe40004000000 */
[----:B---3--:R-:W-:-:S04]  /*29a0*/  ISETP.NE.AND P1, PT, R18, 0x1, PT ;  /* 0x000000011200780c */ /* 0x008fc80003f25270 */
[----:B------:R-:W-:-:S05]  /*29b0*/  SEL R4, R13, R4, !P1 ;  /* 0x000000040d047207 */ /* 0x000fca0004800000 */
[----:B------:R-:W-:Y:S02]  /*29c0*/  IMAD.IADD R5, R3, 0x1, -R4 ;  /* 0x0000000103057824 */ /* 0x000fe400078e0a04 */
[----:B------:R-:W-:Y:S02]  /*29d0*/  IMAD.IADD R3, R4, 0x1, -R3 ;  /* 0x0000000104037824 */ /* 0x000fe400078e0a03 */
[----:B------:R-:W-:Y:S02]  /*29e0*/  IMAD R13, R5, R18, R13 ;  /* 0x00000012050d7224 */ /* 0x000fe400078e020d */
[----:B------:R-:W-:-:S07]  /*29f0*/  IMAD R11, R3, R2, R11 ;  /* 0x00000002030b7224 */ /* 0x000fce00078e020b */
.L_x_45:
[----:B------:R-:W-:Y:S01]  /*2a00*/  VIADD R14, R14, 0x1 ;  /* 0x000000010e0e7836 */ /* 0x000fe20000000000 */
[----:B------:R-:W-:Y:S01]  /*2a10*/  PLOP3.LUT P1, PT, PT, PT, PT, 0x80, 0x8 ;  /* 0x000000000008781c */ /* 0x000fe20003f2f070 */
[----:B------:R-:W-:Y:S02]  /*2a20*/  IMAD.IADD R21, R13, 0x1, R68 ;  /* 0x000000010d157824 */ /* 0x000fe400078e0244 */
[----:B------:R-:W-:Y:S01]  /*2a30*/  IMAD.IADD R20, R11, 0x1, R66 ;  /* 0x000000010b147824 */ /* 0x000fe200078e0242 */
[----:B------:R-:W-:-:S04]  /*2a40*/  ISETP.NE.AND P0, PT, R14, 0x2, PT ;  /* 0x000000020e00780c */ /* 0x000fc80003f05270 */
[----:B------:R-:W-:Y:S02]  /*2a50*/  SEL R3, RZ, 0x1, P0 ;  /* 0x00000001ff037807 */ /* 0x000fe40000000000 */
[----:B------:R-:W-:Y:S02]  /*2a60*/  SEL R14, R14, RZ, P0 ;  /* 0x000000ff0e0e7207 */ /* 0x000fe40000000000 */
[----:B------:R-:W-:Y:S01]  /*2a70*/  LOP3.LUT R12, R12, R3, RZ, 0x3c, !PT ;  /* 0x000000030c0c7212 */ /* 0x000fe200078e3cff */
[----:B------:R-:W-:Y:S06]  /*2a80*/  @P2 BRA `(.L_x_46) ;  /* 0xffffffec003c2947 */ /* 0x000fec000383ffff */
[----:B------:R-:W-:Y:S01]  /*2a90*/  UIADD3 UR21, UPT, UPT, UR21, 0x18, URZ ;  /* 0x0000001815157890 */ /* 0x000fe2000fffe0ff */
[----:B------:R-:W-:-:S03]  /*2aa0*/  SHF.L.U32 R3, R15, 0x1f, RZ ;  /* 0x0000001f0f037819 */ /* 0x000fc600000006ff */
[----:B------:R-:W-:-:S09]  /*2ab0*/  ULEA UR4, UR29, UR21, 0x3 ;  /* 0x000000151d047291 */ /* 0x000fd2000f8e18ff */
[----:B------:R-:W1:Y:S02]  /*2ac0*/  SYNCS.PHASECHK.TRANS64.TRYWAIT P0, [UR4], R3 ;  /* 0x00000003ff0075a7 */ /* 0x000e640008001104 */
[----:B-1----:R-:W-:Y:S05]  /*2ad0*/  @!P0 BRA `(.L_x_47) ;  /* 0x0000006c00008947 */ /* 0x002fea0003800000 */
.L_x_157:
[----:B------:R-:W-:-:S04]  /*2ae0*/  UIADD3 UR4, UPT, UPT, UR29, 0x1, URZ ;  /* 0x000000011d047890 */ /* 0x000fc8000fffe0ff */
[----:B------:R-:W-:-:S04]  /*2af0*/  UISETP.NE.AND UP0, UPT, UR4, 0x3, UPT ;  /* 0x000000030400788c */ /* 0x000fc8000bf05270 */
[----:B------:R-:W-:Y:S02]  /*2b00*/  USEL UR6, URZ, 0x1, UP0 ;  /* 0x00000001ff067887 */ /* 0x000fe40008000000 */
[----:B------:R-:W-:-:S04]  /*2b10*/  USEL UR4, UR4, URZ, UP0 ;  /* 0x000000ff04047287 */ /* 0x000fc80008000000 */
[----:B------:R-:W-:Y:S01]  /*2b20*/  ULEA UR5, UR4, UR21, 0x3 ;  /* 0x0000001504057291 */ /* 0x000fe2000f8e18ff */
[----:B------:R-:W-:-:S04]  /*2b30*/  LOP3.LUT R15, R15, UR6, RZ, 0x3c, !PT ;  /* 0x000000060f0f7c12 */ /* 0x000fc8000f8e3cff */
[----:B-1----:R-:W-:-:S04]  /*2b40*/  SHF.L.U32 R3, R15, 0x1f, RZ ;  /* 0x0000001f0f037819 */ /* 0x002fc800000006ff */
[----:B------:R-:W1:Y:S02]  /*2b50*/  SYNCS.PHASECHK.TRANS64.TRYWAIT P0, [UR5], R3 ;  /* 0x00000003ff0075a7 */ /* 0x000e640008001105 */
[----:B-1----:R-:W-:Y:S05]  /*2b60*/  @!P0 BRA `(.L_x_48) ;  /* 0x0000006800f48947 */ /* 0x002fea0003800000 */
.L_x_159:
[----:B------:R-:W-:-:S04]  /*2b70*/  UIADD3 UR4, UPT, UPT, UR4, 0x1, URZ ;  /* 0x0000000104047890 */ /* 0x000fc8000fffe0ff */
[----:B------:R-:W-:-:S04]  /*2b80*/  UISETP.NE.AND UP0, UPT, UR4, 0x3, UPT ;  /* 0x000000030400788c */ /* 0x000fc8000bf05270 */
[----:B------:R-:W-:Y:S02]  /*2b90*/  USEL UR5, URZ, 0x1, UP0 ;  /* 0x00000001ff057887 */ /* 0x000fe40008000000 */
[----:B------:R-:W-:-:S04]  /*2ba0*/  USEL UR4, UR4, URZ, UP0 ;  /* 0x000000ff04047287 */ /* 0x000fc80008000000 */
[----:B------:R-:W-:Y:S01]  /*2bb0*/  ULEA UR4, UR4, UR21, 0x3 ;  /* 0x0000001504047291 */ /* 0x000fe2000f8e18ff */
[----:B-1----:R-:W-:-:S04]  /*2bc0*/  LOP3.LUT R3, R15, UR5, RZ, 0x3c, !PT ;  /* 0x000000050f037c12 */ /* 0x002fc8000f8e3cff */
[----:B------:R-:W-:Y:S01]  /*2bd0*/  SHF.L.U32 R3, R3, 0x1f, RZ ;  /* 0x0000001f03037819 */ /* 0x000fe200000006ff */
[----:B---3--:R-:W-:-:S07]  /*2be0*/  IMAD.U32 R0, RZ, RZ, UR4 ;  /* 0x00000004ff007e24 */ /* 0x008fce000f8e00ff */
.L_x_49:
[----:B-1----:R1:W2:Y:S02]  /*2bf0*/  SYNCS.PHASECHK.TRANS64.TRYWAIT P0, [R0+URZ], R3 ;  /* 0x00000003000075a7 */ /* 0x0022a400080011ff */
[----:B--2---:R-:W-:Y:S05]  /*2c00*/  @!P0 NANOSLEEP.SYNCS 0x989680 ;  /* 0x009896800000895d */ /* 0x004fea0003900000 */
[----:B------:R-:W2:Y:S02]  /*2c10*/  @!P0 SYNCS.PHASECHK.TRANS64 P0, [R0+URZ], R3 ;  /* 0x00000003000085a7 */ /* 0x000ea400080010ff */
[----:B--2---:R-:W-:Y:S05]  /*2c20*/  @P0 EXIT ;  /* 0x000000000000094d */ /* 0x004fea0003800000 */
[----:B------:R-:W-:Y:S05]  /*2c30*/  BRA `(.L_x_49) ;  /* 0xfffffffc00ec7947 */ /* 0x000fea000383ffff */
.L_x_22:
[----:B------:R-:W-:-:S04]  /*2c40*/  UISETP.NE.AND UP1, UPT, UR54, URZ, UPT ;  /* 0x000000ff3600728c */ /* 0x000fc8000bf25270 */
[----:B------:R-:W-:-:S09]  /*2c50*/  UISETP.NE.OR UP1, UPT, UR10, 0x1, UP1 ;  /* 0x000000010a00788c */ /* 0x000fd20008f25670 */
[----:B------:R-:W-:Y:S05]  /*2c60*/  BRA.U UP1, `(.L_x_50) ;  /* 0x00000005014c7547 */ /* 0x000fea000b800000 */
[----:B------:R-:W-:Y:S01]  /*2c70*/  HFMA2 R11, -RZ, RZ, 0, 0 ;  /* 0x00000000ff0b7431 */ /* 0x000fe200000001ff */
[----:B------:R-:W-:Y:S01]  /*2c80*/  ISETP.GE.U32.AND P2, PT, R10, 0x2, PT ;  /* 0x000000020a00780c */ /* 0x000fe20003f46070 */
[----:B------:R-:W-:Y:S01]  /*2c90*/  IMAD.MOV.U32 R12, RZ, RZ, 0x1 ;  /* 0x00000001ff0c7424 */ /* 0x000fe200078e00ff */
[----:B------:R-:W-:Y:S01]  /*2ca0*/  CS2R R8, SRZ ;  /* 0x0000000000087805 */ /* 0x000fe2000001ff00 */
[----:B------:R-:W-:Y:S01]  /*2cb0*/  IMAD.MOV.U32 R3, RZ, RZ, RZ ;  /* 0x000000ffff037224 */ /* 0x000fe200078e00ff */
[----:B------:R-:W-:Y:S01]  /*2cc0*/  UMOV UR6, 0x400 ;  /* 0x0000040000067882 */ /* 0x000fe20000000000 */
[----:B------:R-:W-:Y:S01]  /*2cd0*/  UMOV UR5, URZ ;  /* 0x000000ff00057c82 */ /* 0x000fe20008000000 */
[----:B------:R-:W-:-:S12]  /*2ce0*/  ULEA UR6, UR54, UR6, 0x18 ;  /* 0x0000000636067291 */ /* 0x000fd8000f8ec0ff */
.L_x_54:
[----:B------:R-:W-:Y:S02]  /*2cf0*/  LEA R0, R3, UR6, 0x3 ;  /* 0x0000000603007c11 */ /* 0x000fe4000f8e18ff */
[----:B------:R-:W-:-:S03]  /*2d00*/  SHF.L.U32 R5, R8, 0x1f, RZ ;  /* 0x0000001f08057819 */ /* 0x000fc600000006ff */
[----:B------:R-:W-:Y:S01]  /*2d10*/  VIADD R4, R0, 0xf0 ;  /* 0x000000f000047836 */ /* 0x000fe20000000000 */
[----:B------:R-:W1:Y:S02]  /*2d20*/  SYNCS.PHASECHK.TRANS64.TRYWAIT P0, [R0+URZ+0xe0], R5 ;  /* 0x0000e005000075a7 */ /* 0x000e6400080011ff */
[----:B-1----:R-:W-:Y:S05]  /*2d30*/  @!P0 BRA `(.L_x_51) ;  /* 0x0000006800988947 */ /* 0x002fea0003800000 */
.L_x_160:
[----:B------:R-:W-:Y:S01]  /*2d40*/  ULEA UR4, UR5, UR6, 0x3 ;  /* 0x0000000605047291 */ /* 0x000fe2000f8e18ff */
[----:B------:R-:W-:Y:S01]  /*2d50*/  PRMT R4, RZ, 0x654, R4 ;  /* 0x00000654ff047816 */ /* 0x000fe20000000004 */
[----:B-1----:R-:W-:Y:S01]  /*2d60*/  @!P2 IMAD.MOV.U32 R5, RZ, RZ, 0x10 ;  /* 0x00000010ff05a424 */ /* 0x002fe200078e00ff */
[----:B------:R-:W-:Y:S01]  /*2d70*/  SHF.L.U32 R7, R12, 0x1f, RZ ;  /* 0x0000001f0c077819 */ /* 0x000fe200000006ff */
[----:B------:R-:W-:Y:S01]  /*2d80*/  UIADD3 UR7, UPT, UPT, UR4, 0x80, URZ ;  /* 0x0000008004077890 */ /* 0x000fe2000fffe0ff */
[----:B------:R1:W-:Y:S05]  /*2d90*/  SYNCS.ARRIVE.TRANS64.RED.A1T0 RZ, [R4+URZ], RZ ;  /* 0x000000ff04ff79a7 */ /* 0x0003ea00081004ff */
[----:B------:R-:W-:Y:S01]  /*2da0*/  IMAD.U32 R13, RZ, RZ, UR7 ;  /* 0x00000007ff0d7e24 */ /* 0x000fe2000f8e00ff */
[----:B------:R-:W2:Y:S04]  /*2db0*/  SYNCS.PHASECHK.TRANS64.TRYWAIT P0, [UR4+0x90], R7 ;  /* 0x00009007ff0075a7 */ /* 0x000ea80008001104 */
[----:B------:R-:W-:Y:S01]  /*2dc0*/  PRMT R13, R10, 0x654, R13 ;  /* 0x000006540a0d7816 */ /* 0x000fe2000000000d */
[----:B-12---:R-:W-:Y:S06]  /*2dd0*/  @!P0 BRA `(.L_x_52) ;  /* 0x0000006800848947 */ /* 0x006fec0003800000 */
.L_x_162:
[----:B------:R-:W-:Y:S01]  /*2de0*/  ULEA UR8, UR5, UR6, 0x4 ;  /* 0x0000000605087291 */ /* 0x000fe2000f8e20ff */
[----:B------:R-:W-:Y:S01]  /*2df0*/  SEL R2, R13, R2, !P2 ;  /* 0x000000020d027207 */ /* 0x000fe20005000000 */
[----:B------:R-:W-:Y:S01]  /*2e00*/  UIADD3 UR9, UPT, UPT, UR4, 0x80, URZ ;  /* 0x0000008004097890 */ /* 0x000fe2000fffe0ff */
[----:B-1----:R-:W-:Y:S01]  /*2e10*/  LEA R0, R11, UR6, 0x3 ;  /* 0x000000060b007c11 */ /* 0x002fe2000f8e18ff */
[----:B------:R-:W-:Y:S01]  /*2e20*/  UIADD3 UR8, UPT, UPT, UR8, 0x110, URZ ;  /* 0x0000011008087890 */ /* 0x000fe2000fffe0ff */
[----:B------:R1:W-:Y:S01]  /*2e30*/  @!P2 SYNCS.ARRIVE.TRANS64.RED RZ, [R2+URZ], R5 ;  /* 0x0000000502ffa9a7 */ /* 0x0003e200080004ff */
[----:B------:R-:W-:Y:S01]  /*2e40*/  UIADD3 UR4, UPT, UPT, UR5, 0x1, URZ ;  /* 0x0000000105047890 */ /* 0x000fe2000fffe0ff */
[----:B------:R-:W-:-:S03]  /*2e50*/  VIADD R3, R3, 0x1 ;  /* 0x0000000103037836 */ /* 0x000fc60000000000 */
[----:B------:R-:W-:Y:S02]  /*2e60*/  UISETP.NE.AND UP0, UPT, UR4, 0x2, UPT ;  /* 0x000000020400788c */ /* 0x000fe4000bf05270 */
[----:B------:R-:W-:Y:S01]  /*2e70*/  ISETP.NE.AND P0, PT, R3, 0x2, PT ;  /* 0x000000020300780c */ /* 0x000fe20003f05270 */
[----:B------:R-:W-:Y:S06]  /*2e80*/  UGETNEXTWORKID.BROADCAST [UR8], [UR9] ;  /* 0x00000000080073ca */ /* 0x000fec0008000100 */
[----:B------:R-:W-:Y:S02]  /*2e90*/  USEL UR7, URZ, 0x1, UP0 ;  /* 0x00000001ff077887 */ /* 0x000fe40008000000 */
[----:B------:R-:W-:-:S04]  /*2ea0*/  USEL UR5, UR4, URZ, UP0 ;  /* 0x000000ff04057287 */ /* 0x000fc80008000000 */
[----:B------:R-:W-:Y:S02]  /*2eb0*/  LOP3.LUT R12, R12, UR7, RZ, 0x3c, !PT ;  /* 0x000000070c0c7c12 */ /* 0x000fe4000f8e3cff */
[----:B-1----:R-:W-:-:S04]  /*2ec0*/  SHF.L.U32 R5, R9, 0x1f, RZ ;  /* 0x0000001f09057819 */ /* 0x002fc800000006ff */
[----:B------:R-:W1:Y:S02]  /*2ed0*/  SYNCS.PHASECHK.TRANS64.TRYWAIT P1, [R0+URZ+0x80], R5 ;  /* 0x00008005000075a7 */ /* 0x000e6400080211ff */
[----:B-1----:R-:W-:Y:S05]  /*2ee0*/  @!P1 BRA `(.L_x_53) ;  /* 0x0000006800589947 */ /* 0x002fea0003800000 */
.L_x_163:
[----:B------:R-:W-:Y:S01]  /*2ef0*/  LEA R4, R11, UR6, 0x4 ;  /* 0x000000060b047c11 */ /* 0x000fe2000f8e20ff */
[----:B-1----:R-:W-:Y:S01]  /*2f00*/  VIADD R0, R0, 0x90 ;  /* 0x0000009000007836 */ /* 0x002fe20000000000 */
[----:B------:R-:W-:Y:S01]  /*2f10*/  SEL R3, R3, RZ, P0 ;  /* 0x000000ff03037207 */ /* 0x000fe20000000000 */
[----:B------:R-:W-:-:S03]  /*2f20*/  VIADD R11, R11, 0x1 ;  /* 0x000000010b0b7836 */ /* 0x000fc60000000000 */
[----:B------:R-:W1:Y:S01]  /*2f30*/  LDS.128 R4, [R4+0x110] ;  /* 0x0001100004047984 */ /* 0x000e620000000c00 */
[----:B------:R-:W-:Y:S02]  /*2f40*/  PRMT R0, RZ, 0x654, R0 ;  /* 0x00000654ff007816 */ /* 0x000fe40000000000 */
[C---:B------:R-:W-:Y:S01]  /*2f50*/  ISETP.NE.AND P1, PT, R11.reuse, 0x2, PT ;  /* 0x000000020b00780c */ /* 0x040fe20003f25270 */
[----:B------:R-:W-:Y:S01]  /*2f60*/  @!PT LDS RZ, [RZ] ;  /* 0x00000000fffff984 */ /* 0x000fe20000000800 */
[----:B------:R-:W-:Y:S01]  /*2f70*/  @!PT LDS RZ, [RZ] ;  /* 0x00000000fffff984 */ /* 0x000fe20000000800 */
[----:B------:R-:W-:Y:S01]  /*2f80*/  @!PT LDS RZ, [RZ] ;  /* 0x00000000fffff984 */ /* 0x000fe20000000800 */
[----:B------:R-:W-:Y:S01]  /*2f90*/  @!PT LDS RZ, [RZ] ;  /* 0x00000000fffff984 */ /* 0x000fe20000000800 */
[----:B------:R2:W-:Y:S06]  /*2fa0*/  MEMBAR.ALL.CTA ;  /* 0x0000000000007992 */ /* 0x0005ec0000008000 */
[----:B--2---:R-:W2:Y:S01]  /*2fb0*/  FENCE.VIEW.ASYNC.S ;  /* 0x00000000000073c6 */ /* 0x004ea20000000000 */
[----:B------:R-:W-:Y:S01]  /*2fc0*/  SEL R11, R11, RZ, P1 ;  /* 0x000000ff0b0b7207 */ /* 0x000fe20000800000 */
[----:B--2---:R2:W-:Y:S01]  /*2fd0*/  SYNCS.ARRIVE.TRANS64.RED.A1T0 RZ, [R0+URZ], RZ ;  /* 0x000000ff00ff79a7 */ /* 0x0045e200081004ff */
[----:B-1----:R-:W-:-:S02]  /*2fe0*/  LOP3.LUT P3, RZ, R6, 0x1, RZ, 0xc0, !PT ;  /* 0x0000000106ff7812 */ /* 0x002fc4000786c0ff */
[----:B------:R-:W-:-:S04]  /*2ff0*/  SEL R5, RZ, 0x1, P0 ;  /* 0x00000001ff057807 */ /* 0x000fc80000000000 */
[----:B------:R-:W-:Y:S02]  /*3000*/  LOP3.LUT R8, R8, R5, RZ, 0x3c, !PT ;  /* 0x0000000508087212 */ /* 0x000fe400078e3cff */
[----:B--2---:R-:W-:-:S04]  /*3010*/  SEL R0, RZ, 0x1, P1 ;  /* 0x00000001ff007807 */ /* 0x004fc80000800000 */
[----:B------:R-:W-:Y:S01]  /*3020*/  LOP3.LUT R9, R9, R0, RZ, 0x3c, !PT ;  /* 0x0000000009097212 */ /* 0x000fe200078e3cff */
[----:B------:R-:W-:Y:S06]  /*3030*/  @P3 BRA `(.L_x_54) ;  /* 0xfffffffc002c3947 */ /* 0x000fec000383ffff */
[----:B------:R-:W-:Y:S01]  /*3040*/  ULEA UR4, UR5, UR6, 0x3 ;  /* 0x0000000605047291 */ /* 0x000fe2000f8e18ff */
[----:B------:R-:W-:-:S08]  /*3050*/  SHF.L.U32 R3, R12, 0x1f, RZ ;  /* 0x0000001f0c037819 */ /* 0x000fd000000006ff */
[----:B------:R-:W1:Y:S02]  /*3060*/  SYNCS.PHASECHK.TRANS64 P0, [UR4+0x90], R3 ;  /* 0x00009003ff0075a7 */ /* 0x000e640008001004 */
[----:B-1----:R-:W-:Y:S05]  /*3070*/  @P0 BRA `(.L_x_55) ;  /* 0x0000000000080947 */ /* 0x002fea0003800000 */
[----:B------:R-:W1:Y:S02]  /*3080*/  SYNCS.PHASECHK.TRANS64.TRYWAIT P0, [UR4+0x90], R3 ;  /* 0x00009003ff0075a7 */ /* 0x000e640008001104 */
[----:B-1----:R-:W-:Y:S05]  /*3090*/  @!P0 BRA `(.L_x_56) ;  /* 0x0000006800008947 */ /* 0x002fea0003800000 */
.L_x_55:
[----:B------:R-:W-:-:S04]  /*30a0*/  UIADD3 UR7, UPT, UPT, UR5, 0x1, URZ ;  /* 0x0000000105077890 */ /* 0x000fc8000fffe0ff */
[----:B------:R-:W-:-:S04]  /*30b0*/  UISETP.NE.AND UP0, UPT, UR7, 0x2, UPT ;  /* 0x000000020700788c */ /* 0x000fc8000bf05270 */
[----:B------:R-:W-:Y:S02]  /*30c0*/  USEL UR8, URZ, 0x1, UP0 ;  /* 0x00000001ff087887 */ /* 0x000fe40008000000 */
[----:B------:R-:W-:-:S04]  /*30d0*/  USEL UR7, UR7, URZ, UP0 ;  /* 0x000000ff07077287 */ /* 0x000fc80008000000 */
[----:B------:R-:W-:Y:S01]  /*30e0*/  ULEA UR7, UR7, UR6, 0x3 ;  /* 0x0000000607077291 */ /* 0x000fe2000f8e18ff */
[----:B-1----:R-:W-:-:S04]  /*30f0*/  LOP3.LUT R3, R12, UR8, RZ, 0x3c, !PT ;  /* 0x000000080c037c12 */ /* 0x002fc8000f8e3cff */
[----:B------:R-:W-:-:S04]  /*3100*/  SHF.L.U32 R0, R3, 0x1f, RZ ;  /* 0x0000001f03007819 */ /* 0x000fc800000006ff */
[----:B------:R-:W1:Y:S02]  /*3110*/  SYNCS.PHASECHK.TRANS64 P0, [UR7+0x90], R0 ;  /* 0x00009000ff0075a7 */ /* 0x000e640008001007 */
[----:B-1----:R-:W-:Y:S05]  /*3120*/  @P0 EXIT ;  /* 0x000000000000094d */ /* 0x002fea0003800000 */
[----:B------:R-:W-:Y:S02]  /*3130*/  SHF.L.U32 R3, R3, 0x1f, RZ ;  /* 0x0000001f03037819 */ /* 0x000fe400000006ff */
[----:B------:R-:W-:-:S07]  /*3140*/  MOV R0, UR7 ;  /* 0x0000000700007c02 */ /* 0x000fce0008000f00 */
.L_x_57:
[----:B-1----:R1:W2:Y:S02]  /*3150*/  SYNCS.PHASECHK.TRANS64.TRYWAIT P0, [R0+URZ+0x90], R3 ;  /* 0x00009003000075a7 */ /* 0x0022a400080011ff */
[----:B--2---:R-:W-:Y:S05]  /*3160*/  @!P0 NANOSLEEP.SYNCS 0x989680 ;  /* 0x009896800000895d */ /* 0x004fea0003900000 */
[----:B------:R-:W2:Y:S02]  /*3170*/  @!P0 SYNCS.PHASECHK.TRANS64 P0, [R0+URZ+0x90], R3 ;  /* 0x00009003000085a7 */ /* 0x000ea400080010ff */
[----:B--2---:R-:W-:Y:S05]  /*3180*/  @P0 EXIT ;  /* 0x000000000000094d */ /* 0x004fea0003800000 */
[----:B------:R-:W-:Y:S05]  /*3190*/  BRA `(.L_x_57) ;  /* 0xfffffffc00ec7947 */ /* 0x000fea000383ffff */
.L_x_50:
[----:B------:R-:W-:Y:S05]  /*31a0*/  BRA.U UP4, `(.L_x_58) ;  /* 0x0000001904507547 */ /* 0x000fea000b800000 */
[----:B------:R-:W-:Y:S01]  /*31b0*/  UMOV UR4, 0x40 ;  /* 0x0000004000047882 */ /* 0x000fe20000000000 */
[----:B------:R-:W-:Y:S01]  /*31c0*/  NOP ;  /* 0x0000000000007918 */ /* 0x000fe20000000000 */
[----:B------:R-:W-:Y:S01]  /*31d0*/  ULEA UR5, UR54, UR4, 0x18 ;  /* 0x0000000436057291 */ /* 0x000fe2000f8ec0ff */
[----:B------:R-:W-:Y:S02]  /*31e0*/  UMOV UR6, 0x400 ;  /* 0x0000040000067882 */ /* 0x000fe40000000000 */
[----:B------:R-:W-:-:S06]  /*31f0*/  ULEA UR6, UR54, UR6, 0x18 ;  /* 0x0000000636067291 */ /* 0x000fcc000f8ec0ff */
[----:B------:R-:W1:Y:S02]  /*3200*/  LDS.U8 R2, [UR5+0x1c] ;  /* 0x00001c05ff027984 */ /* 0x000e640008000000 */
[----:B-1----:R-:W-:-:S13]  /*3210*/  ISETP.NE.AND P0, PT, R2, RZ, PT ;  /* 0x000000ff0200720c */ /* 0x002fda0003f05270 */
[----:B------:R-:W-:Y:S05]  /*3220*/  @P0 BRA `(.L_x_59) ;  /* 0x0000000400180947 */ /* 0x000fea0003800000 */
[----:B------:R-:W-:Y:S01]  /*3230*/  R2UR UR4, R12 ;  /* 0x000000000c0472ca */ /* 0x000fe200000e0000 */
[----:B------:R-:W-:-:S12]  /*3240*/  UIADD3 UR7, UPT, UPT, UR5, 0x8, URZ ;  /* 0x0000000805077890 */ /* 0x000fd8000fffe0ff */
[----:B------:R-:W-:-:S09]  /*3250*/  UISETP.NE.U32.AND UP0, UPT, UR4, 0x1, UPT ;  /* 0x000000010400788c */ /* 0x000fd2000bf05070 */
[----:B------:R-:W-:Y:S05]  /*3260*/  BRA.U !UP0, `(.L_x_60) ;  /* 0x0000000108a47547 */ /* 0x000fea000b800000 */
[----:B------:R-:W-:Y:S01]  /*3270*/  ELECT P0, URZ, PT ;  /* 0x0000000000ff782f */ /* 0x000fe20003800000 */
[----:B------:R-:W-:-:S12]  /*3280*/  BSSY B0, `(.L_x_60) ;  /* 0x0000027000007945 */ /* 0x000fd80003800000 */
[----:B------:R-:W-:Y:S05]  /*3290*/  @!P0 BRA `(.L_x_61) ;  /* 0x0000000000948947 */ /* 0x000fea0003800000 */
[----:B------:R-:W-:-:S05]  /*32a0*/  UMOV UR4, 0x10 ;  /* 0x0000001000047882 */ /* 0x000fca0000000000 */
[----:B------:R-:W-:Y:S04]  /*32b0*/  DEPBAR.LE SB1, 0x36 ;  /* 0x00009d800000791a */ /* 0x000fe80000000000 */
[----:B------:R-:W1:Y:S02]  /*32c0*/  UTCATOMSWS.2CTA.FIND_AND_SET.ALIGN UP1, UR4, UR4 ;  /* 0x00000004000475e3 */ /* 0x000e640008220800 */
[----:B-1----:R-:W-:Y:S01]  /*32d0*/  MOV R11, UR4 ;  /* 0x00000004000b7c02 */ /* 0x002fe20008000f00 */
[----:B------:R-:W-:Y:S06]  /*32e0*/  BRA.U UP1, `(.L_x_62) ;  /* 0x0000000101187547 */ /* 0x000fec000b800000 */
.L_x_63:
[----:B------:R-:W-:Y:S05]  /*32f0*/  NANOSLEEP 0x64 ;  /* 0x000000640000795d */ /* 0x000fea0003800000 */
[----:B------:R-:W-:-:S05]  /*3300*/  UMOV UR4, 0x10 ;  /* 0x0000001000047882 */ /* 0x000fca0000000000 */
[----:B------:R-:W-:Y:S04]  /*3310*/  DEPBAR.LE SB1, 0x36 ;  /* 0x00009d800000791a */ /* 0x000fe80000000000 */
[----:B------:R-:W1:Y:S02]  /*3320*/  UTCATOMSWS.2CTA.FIND_AND_SET.ALIGN UP1, UR4, UR4 ;  /* 0x00000004000475e3 */ /* 0x000e640008220800 */
[----:B-1----:R-:W-:Y:S01]  /*3330*/  MOV R11, UR4 ;  /* 0x00000004000b7c02 */ /* 0x002fe20008000f00 */
[----:B------:R-:W-:Y:S05]  /*3340*/  BRA.U !UP1, `(.L_x_63) ;  /* 0xfffffffd09e87547 */ /* 0x000fea000b83ffff */
.L_x_62:
[----:B------:R-:W1:Y:S01]  /*3350*/  LDS R5, [UR5+0x10] ;  /* 0x00001005ff057984 */ /* 0x000e620008000800 */
[----:B------:R-:W-:Y:S01]  /*3360*/  R2UR UR4, R9 ;  /* 0x00000000090472ca */ /* 0x000fe200000e0000 */
[----:B------:R-:W-:-:S04]  /*3370*/  IMAD.U32 R3, RZ, RZ, UR6 ;  /* 0x00000006ff037e24 */ /* 0x000fc8000f8e00ff */
[----:B------:R-:W-:-:S08]  /*3380*/  VIADD R3, R3, 0x130 ;  /* 0x0000013003037836 */ /* 0x000fd00000000000 */
[----:B------:R-:W-:Y:S02]  /*3390*/  MOV R2, UR4 ;  /* 0x0000000400027c02 */ /* 0x000fe40008000f00 */
[----:B-1----:R-:W-:-:S04]  /*33a0*/  SHF.L.U32 R5, R5, 0x1f, RZ ;  /* 0x0000001f05057819 */ /* 0x002fc800000006ff */
[----:B------:R-:W1:Y:S02]  /*33b0*/  SYNCS.PHASECHK.TRANS64.TRYWAIT P0, [UR5+0x8], R5 ;  /* 0x00000805ff0075a7 */ /* 0x000e640008001105 */
[----:B-1----:R-:W-:Y:S05]  /*33c0*/  @P0 BRA `(.L_x_64) ;  /* 0x0000000000080947 */ /* 0x002fea0003800000 */
[----:B------:R-:W1:Y:S02]  /*33d0*/  SYNCS.PHASECHK.TRANS64.TRYWAIT P0, [UR5+0x8], R5 ;  /* 0x00000805ff0075a7 */ /* 0x000e640008001105 */
[----:B-1----:R-:W-:Y:S05]  /*33e0*/  @!P0 BRA `(.L_x_65) ;  /* 0x0000006400448947 */ /* 0x002fea0003800000 */
.L_x_64:
[----:B------:R-:W-:Y:S01]  /*33f0*/  R2UR UR4, R9 ;  /* 0x00000000090472ca */ /* 0x000fe200000e0000 */
[----:B-1----:R-:W-:Y:S02]  /*3400*/  HFMA2 R4, -RZ, RZ, 0, 5.9604644775390625e-08 ;  /* 0x00000001ff047431 */ /* 0x002fe400000001ff */
[----:B------:R-:W-:Y:S01]  /*3410*/  IMAD.MOV.U32 R6, RZ, RZ, 0xffff ;  /* 0x0000ffffff067424 */ /* 0x000fe200078e00ff */
[----:B------:R-:W-:Y:S01]  /*3420*/  PRMT R2, R2, 0x654, R3 ;  /* 0x0000065402027816 */ /* 0x000fe20000000003 */
[----:B------:R-:W-:Y:S02]  /*3430*/  IMAD.MOV.U32 R5, RZ, RZ, 0x4 ;  /* 0x00000004ff057424 */ /* 0x000fe400078e00ff */
[----:B------:R-:W-:Y:S01]  /*3440*/  IMAD.SHL.U32 R10, R11, 0x20, RZ ;  /* 0x000000200b0a7824 */ /* 0x000fe200078e00ff */
[-C--:B------:R-:W-:Y:S02]  /*3450*/  SHF.L.U32 R7, R6, R11.reuse, RZ ;  /* 0x0000000b06077219 */ /* 0x080fe400000006ff */
[----:B------:R-:W-:-:S03]  /*3460*/  SHF.L.U32 R6, R4, R11, RZ ;  /* 0x0000000b04067219 */ /* 0x000fc600000006ff */
[----:B------:R-:W-:-:S06]  /*3470*/  UPRMT UR4, UR4, 0x654, UR7 ;  /* 0x0000065404047896 */ /* 0x000fcc0008000007 */
[----:B------:R-:W-:-:S03]  /*3480*/  MOV R3, UR4 ;  /* 0x0000000400037c02 */ /* 0x000fc60008000f00 */
[----:B------:R1:W-:Y:S01]  /*3490*/  SYNCS.ARRIVE.TRANS64.RED RZ, [UR4], R5 ;  /* 0x00000005ffff79a7 */ /* 0x0003e20008000404 */
[----:B------:R1:W-:Y:S04]  /*34a0*/  STS [UR6+0x130], R10 ;  /* 0x0001300aff007988 */ /* 0x0003e80008000806 */
[----:B------:R1:W-:Y:S04]  /*34b0*/  STAS [R2.64], R11 ;  /* 0x0000000b02007dbd */ /* 0x0003e8000c0008ff */
[----:B------:R1:W-:Y:S04]  /*34c0*/  ATOMS.OR RZ, [UR5+0x14], R7 ;  /* 0x00001407ffff798c */ /* 0x0003e8000b000005 */
[----:B------:R1:W-:Y:S04]  /*34d0*/  ATOMS.OR RZ, [UR5+0x18], R6 ;  /* 0x00001806ffff798c */ /* 0x0003e8000b000005 */
[----:B------:R1:W-:Y:S02]  /*34e0*/  ATOMS.XOR RZ, [UR5+0x10], R4 ;  /* 0x00001004ffff798c */ /* 0x0003e4000b800005 */
.L_x_61:
[----:B------:R-:W-:Y:S05]  /*34f0*/  BSYNC B0 ;  /* 0x0000000000007941 */ /* 0x000fea0003800000 */
.L_x_60:
[----:B------:R-:W-:Y:S05]  /*3500*/  BRA.U UP0, `(.L_x_66) ;  /* 0x0000000100707547 */ /* 0x000fea000b800000 */
[----:B------:R-:W-:-:S03]  /*3510*/  UMOV UR4, 0xffffffff ;  /* 0xffffffff00047882 */ /* 0x000fc60000000000 */
[----:B------:R-:W-:Y:S05]  /*3520*/  BRA.DIV UR4, `(.L_x_67) ;  /* 0x00000066040c7947 */ /* 0x000fea000b800000 */
[----:B------:R-:W-:-:S13]  /*3530*/  ELECT P6, URZ, PT ;  /* 0x0000000000ff782f */ /* 0x000fda00038c0000 */
.L_x_167:
[----:B------:R-:W-:Y:S05]  /*3540*/  @!P6 BRA `(.L_x_66) ;  /* 0x000000000060e947 */ /* 0x000fea0003800000 */
[----:B-1----:R-:W1:Y:S02]  /*3550*/  LDS R3, [UR5+0x10] ;  /* 0x00001005ff037984 */ /* 0x002e640008000800 */
[----:B-1----:R-:W-:-:S04]  /*3560*/  SHF.L.U32 R3, R3, 0x1f, RZ ;  /* 0x0000001f03037819 */ /* 0x002fc800000006ff */
[----:B------:R-:W1:Y:S02]  /*3570*/  SYNCS.PHASECHK.TRANS64.TRYWAIT P0, [UR5+0x8], R3 ;  /* 0x00000803ff0075a7 */ /* 0x000e640008001105 */
[----:B-1----:R-:W-:Y:S05]  /*3580*/  @P0 BRA `(.L_x_68) ;  /* 0x0000000000080947 */ /* 0x002fea0003800000 */
[----:B------:R-:W1:Y:S02]  /*3590*/  SYNCS.PHASECHK.TRANS64.TRYWAIT P0, [UR5+0x8], R3 ;  /* 0x00000803ff0075a7 */ /* 0x000e640008001105 */
[----:B-1----:R-:W-:Y:S05]  /*35a0*/  @!P0 BRA `(.L_x_69) ;  /* 0x00000064000c8947 */ /* 0x002fea0003800000 */
.L_x_68:
[----:B------:R-:W2:Y:S01]  /*35b0*/  LDS R5, [UR6+0x130] ;  /* 0x00013006ff057984 */ /* 0x000ea20008000800 */
[----:B------:R-:W-:Y:S01]  /*35c0*/  R2UR UR4, R9 ;  /* 0x00000000090472ca */ /* 0x000fe200000e0000 */
[----:B-1----:R-:W-:Y:S02]  /*35d0*/  IMAD.MOV.U32 R3, RZ, RZ, 0xffff ;  /* 0x0000ffffff037424 */ /* 0x002fe400078e00ff */
[----:B------:R-:W-:-:S10]  /*35e0*/  IMAD.MOV.U32 R2, RZ, RZ, 0x1 ;  /* 0x00000001ff027424 */ /* 0x000fd400078e00ff */
[----:B------:R-:W-:Y:S01]  /*35f0*/  UPRMT UR4, UR4, 0x654, UR7 ;  /* 0x0000065404047896 */ /* 0x000fe20008000007 */
[----:B--2---:R-:W-:Y:S01]  /*3600*/  IMAD.SHL.U32 R4, R5, 0x20, RZ ;  /* 0x0000002005047824 */ /* 0x004fe200078e00ff */
[-C--:B------:R-:W-:Y:S02]  /*3610*/  SHF.L.U32 R3, R3, R5.reuse, RZ ;  /* 0x0000000503037219 */ /* 0x080fe400000006ff */
[----:B------:R-:W-:Y:S02]  /*3620*/  SHF.L.U32 R5, R2, R5, RZ ;  /* 0x0000000502057219 */ /* 0x000fe400000006ff */
[----:B------:R2:W-:Y:S04]  /*3630*/  STS [UR6+0x130], R4 ;  /* 0x00013004ff007988 */ /* 0x0005e80008000806 */
[----:B------:R2:W-:Y:S04]  /*3640*/  ATOMS.OR RZ, [UR5+0x14], R3 ;  /* 0x00001403ffff798c */ /* 0x0005e8000b000005 */
[----:B------:R2:W-:Y:S01]  /*3650*/  ATOMS.OR RZ, [UR5+0x18], R5 ;  /* 0x00001805ffff798c */ /* 0x0005e2000b000005 */
[----:B------:R-:W-:Y:S03]  /*3660*/  SYNCS.ARRIVE.TRANS64.RED.A1T0 RZ, [UR4], RZ ;  /* 0x000000ffffff79a7 */ /* 0x000fe60008100404 */
[----:B------:R2:W-:Y:S01]  /*3670*/  ATOMS.XOR RZ, [UR5+0x10], R2 ;  /* 0x00001002ffff798c */ /* 0x0005e2000b800005 */
[----:B------:R-:W-:Y:S05]  /*3680*/  BRA `(.L_x_66) ;  /* 0x0000000000107947 */ /* 0x000fea0003800000 */
.L_x_59:
[----:B------:R-:W-:-:S05]  /*3690*/  MOV R2, 0xffffffff ;  /* 0xffffffff00027802 */ /* 0x000fca0000000f00 */
[----:B------:R1:W-:Y:S02]  /*36a0*/  STS [UR6+0x130], R2 ;  /* 0x00013002ff007988 */ /* 0x0003e40008000806 */
[----:B-1----:R-:W-:Y:S02]  /*36b0*/  MOV R2, 0x36d0 ;  /* 0x000036d000027802 */ /* 0x002fe40000000f00 */
[----:B-----5:R-:W-:Y:S05]  /*36c0*/  CALL.REL.NOINC `($__internal_1_$__cuda_sm10x_tcgen05_guardrail_trap_phase_invalid_during_alloc) ;  /* 0x0000006800e07944 */ /* 0x020fea0003c00000 */
.L_x_66:
[----:B------:R-:W-:Y:S05]  /*36d0*/  WARPSYNC.ALL ;  /* 0x0000000000007948 */ /* 0x000fea0003800000 */
[----:B------:R-:W3:Y:S01]  /*36e0*/  S2UR UR4, SR_CgaCtaId ;  /* 0x00000000000479c3 */ /* 0x000ee20000008800 */
[----:B------:R-:W-:Y:S01]  /*36f0*/  UMOV UR62, 0x400 ;  /* 0x00000400003e7882 */ /* 0x000fe20000000000 */
[----:B------:R-:W4:Y:S01]  /*3700*/  LDCU UR7, c[0x0][0x38c] ;  /* 0x00007180ff0777ac */ /* 0x000f220008000800 */
[----:B------:R-:W-:Y:S01]  /*3710*/  LOP3.LUT R0, R0, 0xffff, RZ, 0xc0, !PT ;  /* 0x0000ffff00007812 */ /* 0x000fe200078ec0ff */
[----:B-1----:R-:W-:Y:S01]  /*3720*/  HFMA2 R10, -RZ, RZ, 0, 0 ;  /* 0x00000000ff0a7431 */ /* 0x002fe200000001ff */
[----:B------:R-:W-:Y:S01]  /*3730*/  R2UR UR5, R12 ;  /* 0x000000000c0572ca */ /* 0x000fe200000e0000 */
[----:B------:R-:W-:Y:S01]  /*3740*/  IMAD.MOV.U32 R11, RZ, RZ, 0x1 ;  /* 0x00000001ff0b7424 */ /* 0x000fe200078e00ff */
[----:B------:R-:W-:Y:S01]  /*3750*/  LOP3.LUT R8, R8, 0xffff, RZ, 0xc0, !PT ;  /* 0x0000ffff08087812 */ /* 0x000fe200078ec0ff */
[----:B------:R-:W-:Y:S01]  /*3760*/  UMOV UR9, URZ ;  /* 0x000000ff00097c82 */ /* 0x000fe20008000000 */
[----:B------:R-:W-:Y:S01]  /*3770*/  UMOV UR60, URZ ;  /* 0x000000ff003c7c82 */ /* 0x000fe20008000000 */
[----:B------:R-:W-:Y:S01]  /*3780*/  UMOV UR76, 0x0 ;  /* 0x00000000004c7882 */ /* 0x000fe20000000000 */
[----:B------:R-:W-:Y:S01]  /*3790*/  R2UR UR65, R8 ;  /* 0x00000000084172ca */ /* 0x000fe200000e0000 */
[----:B------:R-:W-:Y:S01]  /*37a0*/  IMAD.MOV.U32 R8, RZ, RZ, RZ ;  /* 0x000000ffff087224 */ /* 0x000fe200078e00ff */
[----:B------:R-:W-:Y:S01]  /*37b0*/  UMOV UR77, 0x8200910 ;  /* 0x08200910004d7882 */ /* 0x000fe20000000000 */
[----:B------:R-:W-:Y:S01]  /*37c0*/  UMOV UR74, 0x0 ;  /* 0x00000000004a7882 */ /* 0x000fe20000000000 */
[----:B------:R-:W-:Y:S01]  /*37d0*/  UMOV UR75, 0x8200910 ;  /* 0x08200910004b7882 */ /* 0x000fe20000000000 */
[----:B------:R-:W-:Y:S01]  /*37e0*/  UMOV UR72, 0x0 ;  /* 0x0000000000487882 */ /* 0x000fe20000000000 */
[----:B------:R-:W-:Y:S01]  /*37f0*/  UMOV UR73, 0x8200910 ;  /* 0x0820091000497882 */ /* 0x000fe20000000000 */
[----:B------:R-:W-:-:S02]  /*3800*/  UISETP.NE.AND UP2, UPT, UR5, URZ, UPT ;  /* 0x000000ff0500728c */ /* 0x000fc4000bf45270 */
[----:B----4-:R-:W-:Y:S01]  /*3810*/  UIADD3 UR7, UPT, UPT, UR7, 0x7f, URZ ;  /* 0x0000007f07077890 */ /* 0x010fe2000fffe0ff */
[----:B------:R-:W-:Y:S01]  /*3820*/  UMOV UR70, 0x0 ;  /* 0x0000000000467882 */ /* 0x000fe20000000000 */
[----:B------:R-:W-:Y:S01]  /*3830*/  UMOV UR71, 0x8200910 ;  /* 0x0820091000477882 */ /* 0x000fe20000000000 */
[----:B---3--:R-:W-:Y:S01]  /*3840*/  ULEA UR62, UR4, UR62, 0x18 ;  /* 0x0000003e043e7291 */ /* 0x008fe2000f8ec0ff */
[----:B------:R-:W-:Y:S02]  /*3850*/  UMOV UR68, 0x0 ;  /* 0x0000000000447882 */ /* 0x000fe40000000000 */
[----:B------:R-:W-:Y:S01]  /*3860*/  UMOV UR4, URZ ;  /* 0x000000ff00047c82 */ /* 0x000fe20008000000 */
[----:B------:R-:W-:Y:S01]  /*3870*/  UIADD3 UR6, UPT, UPT, UR62, 0x8400, URZ ;  /* 0x000084003e067890 */ /* 0x000fe2000fffe0ff */
[----:B--2---:R-:W-:Y:S01]  /*3880*/  IMAD.U32 R2, RZ, RZ, UR4 ;  /* 0x00000004ff027e24 */ /* 0x004fe2000f8e00ff */
[----:B------:R-:W-:Y:S02]  /*3890*/  USHF.R.S32.HI UR4, URZ, 0x1f, UR7 ;  /* 0x0000001fff047899 */ /* 0x000fe40008011407 */
[----:B------:R-:W-:-:S02]  /*38a0*/  UIADD3 UR5, UPT, UPT, UR62, 0x20400, URZ ;  /* 0x000204003e057890 */ /* 0x000fc4000fffe0ff */
[----:B------:R-:W-:Y:S02]  /*38b0*/  ULEA.HI UR4, UR4, UR7, URZ, 0x7 ;  /* 0x0000000704047291 */ /* 0x000fe4000f8f38ff */
[----:B------:R-:W-:Y:S02]  /*38c0*/  USHF.R.U32.HI UR6, URZ, 0x4, UR6 ;  /* 0x00000004ff067899 */ /* 0x000fe40008011606 */
[----:B------:R-:W-:Y:S02]  /*38d0*/  USHF.R.S32.HI UR8, URZ, 0x7, UR4 ;  /* 0x00000007ff087899 */ /* 0x000fe40008011404 */
[----:B------:R-:W-:Y:S01]  /*38e0*/  USHF.R.U32.HI UR5, URZ, 0x4, UR5 ;  /* 0x00000004ff057899 */ /* 0x000fe20008011605 */
[----:B------:R-:W-:Y:S01]  /*38f0*/  R2UR UR4, R0 ;  /* 0x00000000000472ca */ /* 0x000fe200000e0000 */
[----:B------:R-:W-:Y:S02]  /*3900*/  UISETP.LT.AND UP0, UPT, UR8, 0x1, UPT ;  /* 0x000000010800788c */ /* 0x000fe4000bf01270 */
[----:B------:R-:W-:Y:S01]  /*3910*/  ULOP3.LUT UR6, UR6, 0x3fff, URZ, 0xc0, !UPT ;  /* 0x00003fff06067892 */ /* 0x000fe2000f8ec0ff */
[----:B------:R-:W-:Y:S01]  /*3920*/  IMAD.U32 R13, RZ, RZ, UR8 ;  /* 0x00000008ff0d7e24 */ /* 0x000fe2000f8e00ff */
[----:B------:R-:W-:-:S02]  /*3930*/  ULOP3.LUT UR67, UR5, 0x3fff, URZ, 0xc0, !UPT ;  /* 0x00003fff05437892 */ /* 0x000fc4000f8ec0ff */
[----:B------:R-:W-:Y:S02]  /*3940*/  ULOP3.LUT UR66, UR6, 0x10000, URZ, 0xfc, !UPT ;  /* 0x0001000006427892 */ /* 0x000fe4000f8efcff */
[----:B------:R-:W-:Y:S01]  /*3950*/  ULOP3.LUT UR67, UR67, 0x10000, URZ, 0xfc, !UPT ;  /* 0x0001000043437892 */ /* 0x000fe2000f8efcff */
[----:B------:R-:W-:-:S03]  /*3960*/  UMOV UR69, 0x8200910 ;  /* 0x0820091000457882 */ /* 0x000fc60000000000 */
[----:B------:R-:W-:Y:S01]  /*3970*/  IMAD.U32 R14, RZ, RZ, UR4 ;  /* 0x00000004ff0e7e24 */ /* 0x000fe2000f8e00ff */
[----:B------:R-:W-:Y:S01]  /*3980*/  NOP ;  /* 0x0000000000007918 */ /* 0x000fe20000000000 */
[----:B------:R-:W-:Y:S06]  /*3990*/  BAR.ARV 0x6, 0xa0 ;  /* 0x0182800000007b1d */ /* 0x000fec0000002000 */
[----:B------:R-:W1:Y:S02]  /*39a0*/  LDS R3, [UR62+0x130] ;  /* 0x0001303eff037984 */ /* 0x000e640008000800 */
[----:B-1----:R-:W-:-:S02]  /*39b0*/  R2UR UR4, R3 ;  /* 0x00000000030472ca */ /* 0x002fc400000e0000 */
[----:B------:R-:W-:-:S11]  /*39c0*/  MOV R3, RZ ;  /* 0x000000ff00037202 */ /* 0x000fd60000000f00 */
[----:B------:R-:W-:Y:S01]  /*39d0*/  MOV R16, UR4 ;  /* 0x0000000400107c02 */ /* 0x000fe20008000f00 */
[----:B------:R-:W-:-:S06]  /*39e0*/  USEL UR4, UR8, 0x1, !UP0 ;  /* 0x0000000108047887 */ /* 0x000fcc000c000000 */
[----:B------:R-:W-:-:S07]  /*39f0*/  IMAD.U32 R15, RZ, RZ, UR4 ;  /* 0x00000004ff0f7e24 */ /* 0x000fce000f8e00ff */
.L_x_77:
[----:B------:R-:W-:Y:S02]  /*3a00*/  LEA R0, R10, UR62, 0x3 ;  /* 0x0000003e0a007c11 */ /* 0x000fe4000f8e18ff */
[----:B------:R-:W-:Y:S02]  /*3a10*/  SHF.L.U32 R5, R8, 0x1f, RZ ;  /* 0x0000001f08057819 */ /* 0x000fe400000006ff */
[----:B------:R-:W-:Y:S02]  /*3a20*/  LEA R4, R10, UR62, 0x4 ;  /* 0x0000003e0a047c11 */ /* 0x000fe4000f8e20ff */
[----:B------:R-:W1:Y:S02]  /*3a30*/  SYNCS.PHASECHK.TRANS64.TRYWAIT P0, [R0+URZ+0x80], R5 ;  /* 0x00008005000075a7 */ /* 0x000e6400080011ff */
[----:B-1----:R-:W-:Y:S05]  /*3a40*/  @!P0 BRA `(.L_x_70) ;  /* 0x0000005c00fc8947 */ /* 0x002fea0003800000 */
.L_x_168:
[----:B-1----:R-:W1:Y:S01]  /*3a50*/  LDS.128 R4, [R4+0x110] ;  /* 0x0001100004047984 */ /* 0x002e620000000c00 */
[----:B------:R-:W-:Y:S02]  /*3a60*/  VIADD R0, R0, 0x90 ;  /* 0x0000009000007836 */ /* 0x000fe40000000000 */
[----:B------:R-:W-:Y:S01]  /*3a70*/  VIADD R10, R10, 0x1 ;  /* 0x000000010a0a7836 */ /* 0x000fe20000000000 */
[----:B------:R-:W-:Y:S01]  /*3a80*/  @!PT LDS RZ, [RZ] ;  /* 0x00000000fffff984 */ /* 0x000fe20000000800 */
[----:B------:R-:W-:Y:S01]  /*3a90*/  @!PT LDS RZ, [RZ] ;  /* 0x00000000fffff984 */ /* 0x000fe20000000800 */
[----:B------:R-:W-:Y:S01]  /*3aa0*/  @!PT LDS RZ, [RZ] ;  /* 0x00000000fffff984 */ /* 0x000fe20000000800 */
[----:B------:R-:W-:Y:S01]  /*3ab0*/  @!PT LDS RZ, [RZ] ;  /* 0x00000000fffff984 */ /* 0x000fe20000000800 */
[----:B------:R2:W-:Y:S06]  /*3ac0*/  MEMBAR.ALL.CTA ;  /* 0x0000000000007992 */ /* 0x0005ec0000008000 */
[----:B--2---:R-:W2:Y:S01]  /*3ad0*/  FENCE.VIEW.ASYNC.S ;  /* 0x00000000000073c6 */ /* 0x004ea20000000000 */
[----:B------:R-:W-:-:S04]  /*3ae0*/  PRMT R0, RZ, 0x654, R0 ;  /* 0x00000654ff007816 */ /* 0x000fc80000000000 */
[----:B--2---:R2:W-:Y:S01]  /*3af0*/  SYNCS.ARRIVE.TRANS64.RED.A1T0 RZ, [R0+URZ], RZ ;  /* 0x000000ff00ff79a7 */ /* 0x0045e200081004ff */
[----:B-1----:R-:W-:Y:S01]  /*3b00*/  LOP3.LUT P1, RZ, R6, 0x1, RZ, 0xc0, !PT ;  /* 0x0000000106ff7812 */ /* 0x002fe2000782c0ff */
[----:B--2---:R-:W-:-:S12]  /*3b10*/  BRA.U UP2, `(.L_x_71) ;  /* 0x00000009022c7547 */ /* 0x004fd8000b800000 */
[----:B------:R-:W1:Y:S01]  /*3b20*/  LDCU UR4, c[0x0][0x38c] ;  /* 0x00007180ff0477ac */ /* 0x000e620008000800 */
[----:B------:R-:W-:Y:S02]  /*3b30*/  R2UR UR5, R2 ;  /* 0x00000000020572ca */ /* 0x000fe400000e0000 */
[----:B------:R-:W-:Y:S02]  /*3b40*/  PLOP3.LUT P2, PT, PT, PT, PT, 0x80, 0x8 ;  /* 0x000000000008781c */ /* 0x000fe40003f4f070 */
[----:B------:R-:W-:Y:S02]  /*3b50*/  SHF.L.U32 R5, R11, 0x1f, RZ ;  /* 0x0000001f0b057819 */ /* 0x000fe400000006ff */
[----:B------:R-:W-:-:S07]  /*3b60*/  R2UR UR6, R16 ;  /* 0x00000000100672ca */ /* 0x000fce00000e0000 */
[----:B------:R-:W-:Y:S02]  /*3b70*/  ULEA UR7, UR5, UR62, 0x3 ;  /* 0x0000003e05077291 */ /* 0x000fe4000f8e18ff */
[----:B-1----:R-:W-:-:S04]  /*3b80*/  UISETP.GE.AND UP0, UPT, UR4, 0x1, UPT ;  /* 0x000000010400788c */ /* 0x002fc8000bf06270 */
[----:B------:R-:W-:Y:S01]  /*3b90*/  IMAD.U32 R4, RZ, RZ, UR7 ;  /* 0x00000007ff047e24 */ /* 0x000fe2000f8e00ff */
[----:B------:R-:W-:Y:S01]  /*3ba0*/  ULEA UR8, UR5, UR6, 0x6 ;  /* 0x0000000605087291 */ /* 0x000fe2000f8e30ff */
[----:B------:R-:W-:-:S05]  /*3bb0*/  PLOP3.LUT P0, PT, PT, PT, UP0, 0x80, 0x8 ;  /* 0x000000000008781c */ /* 0x000fca0003f0f008 */
[----:B------:R-:W-:-:S08]  /*3bc0*/  @UP0 ULEA UR4, UR9, UR62, 0x3 ;  /* 0x0000003e09040291 */ /* 0x000fd0000f8e18ff */
[----:B------:R-:W-:-:S04]  /*3bd0*/  @P0 SHF.L.U32 R0, R3, 0x1f, RZ ;  /* 0x0000001f03000819 */ /* 0x000fc800000006ff */
[----:B------:R1:W2:Y:S01]  /*3be0*/  @P0 SYNCS.PHASECHK.TRANS64.TRYWAIT P2, [UR4], R0 ;  /* 0x00000000ff0005a7 */ /* 0x0002a20008041104 */
[----:B------:R-:W3:Y:S02]  /*3bf0*/  SYNCS.PHASECHK.TRANS64.TRYWAIT P0, [UR7+0xc0], R5 ;  /* 0x0000c005ff0075a7 */ /* 0x000ee40008001107 */
[----:B-123--:R-:W-:Y:S05]  /*3c00*/  @!P0 BRA `(.L_x_72) ;  /* 0x0000005c00a08947 */ /* 0x00efea0003800000 */
.L_x_170:
[----:B------:R-:W-:Y:S01]  /*3c10*/  UMOV UR64, UR60 ;  /* 0x0000003c00407c82 */ /* 0x000fe20008000000 */
[----:B------:R-:W-:Y:S05]  /*3c20*/  BRA.U !UP0, `(.L_x_73) ;  /* 0x0000000508d07547 */ /* 0x000fea000b800000 */
[----:B------:R-:W-:Y:S01]  /*3c30*/  R2UR UR4, R15 ;  /* 0x000000000f0472ca */ /* 0x000fe200000e0000 */
[----:B------:R-:W-:Y:S01]  /*3c40*/  UPLOP3.LUT UP3, UPT, UPT, UPT, UPT, 0x40, 0x4 ;  /* 0x000000000004789c */ /* 0x000fe20003f6e870 */
[----:B------:R-:W-:Y:S01]  /*3c50*/  R2UR UR61, R13 ;  /* 0x000000000d3d72ca */ /* 0x000fe200000e0000 */
[----:B------:R-:W-:-:S10]  /*3c60*/  UMOV UR7, UR9 ;  /* 0x0000000900077c82 */ /* 0x000fd40008000000 */
[----:B------:R-:W-:-:S12]  /*3c70*/  UIADD3 UR64, UPT, UPT, UR4, UR60, URZ ;  /* 0x0000003c04407290 */ /* 0x000fd8000fffe0ff */
.L_x_76:
[----:B--2---:R-:W-:Y:S01]  /*3c80*/  ULEA UR5, UR7, UR62, 0x3 ;  /* 0x0000003e07057291 */ /* 0x004fe2000f8e18ff */
[----:B------:R-:W-:Y:S11]  /*3c90*/  @P2 BRA `(.L_x_74) ;  /* 0x00000000000c2947 */ /* 0x000ff60003800000 */
[----:B-1----:R-:W-:Y:S04]  /*3ca0*/  SHF.L.U32 R5, R3, 0x1f, RZ ;  /* 0x0000001f03057819 */ /* 0x002fe800000006ff */
[----:B------:R-:W1:Y:S02]  /*3cb0*/  SYNCS.PHASECHK.TRANS64.TRYWAIT P0, [UR5], R5 ;  /* 0x00000005ff0075a7 */ /* 0x000e640008001105 */
[----:B-1----:R-:W-:Y:S05]  /*3cc0*/  @!P0 BRA `(.L_x_75) ;  /* 0x0000005c008c8947 */ /* 0x002fea0003800000 */
.L_x_74:
[----:B------:R-:W-:Y:S01]  /*3cd0*/  UISETP.NE.AND UP0, UPT, UR61, 0x1, UPT ;  /* 0x000000013d00788c */ /* 0x000fe2000bf05270 */
[----:B------:R-:W-:Y:S01]  /*3ce0*/  PLOP3.LUT P2, PT, PT, PT, PT, 0x80, 0x8 ;  /* 0x000000000008781c */ /* 0x000fe20003f4f070 */
[----:B------:R-:W-:Y:S01]  /*3cf0*/  UIADD3 UR9, UPT, UPT, UR7, 0x1, URZ ;  /* 0x0000000107097890 */ /* 0x000fe2000fffe0ff */
[----:B------:R-:W-:Y:S01]  /*3d00*/  MOV.SPILL R6, UR65 ;  /* 0x0000004100067c02 */ /* 0x000fe20009000f00 */
[----:B------:R-:W-:Y:S01]  /*3d10*/  UIADD3 UR63, UPT, UPT, UR5, 0x18, URZ ;  /* 0x00000018053f7890 */ /* 0x000fe2000fffe0ff */
[----:B-1----:R-:W-:Y:S01]  /*3d20*/  MOV.SPILL R5, UR64 ;  /* 0x0000004000057c02 */ /* 0x002fe20009000f00 */
[----:B------:R-:W-:Y:S01]  /*3d30*/  UISETP.NE.AND UP1, UPT, UR9, 0x3, UPT ;  /* 0x000000030900788c */ /* 0x000fe2000bf25270 */
[----:B------:R-:W-:Y:S01]  /*3d40*/  PLOP3.LUT P0, PT, PT, PT, UP0, 0x80, 0x8 ;  /* 0x000000000008781c */ /* 0x000fe20003f0f008 */
[----:B------:R-:W-:Y:S02]  /*3d50*/  ULEA UR6, UR7, UR67, 0xb ;  /* 0x0000004307067291 */ /* 0x000fe4000f8e58ff */
[----:B------:R-:W-:Y:S02]  /*3d60*/  USEL UR5, URZ, 0x1, UP1 ;  /* 0x00000001ff057887 */ /* 0x000fe40008800000 */
[----:B------:R-:W-:Y:S02]  /*3d70*/  USEL UR9, UR9, URZ, UP1 ;  /* 0x000000ff09097287 */ /* 0x000fe40008800000 */
[----:B------:R-:W-:Y:S02]  /*3d80*/  ULEA UR4, UR7, UR66, 0xb ;  /* 0x0000004207047291 */ /* 0x000fe4000f8e58ff */
[----:B------:R-:W-:Y:S01]  /*3d90*/  @UP0 ULEA UR7, UR9, UR62, 0x3 ;  /* 0x0000003e09070291 */ /* 0x000fe2000f8e18ff */
[----:B------:R-:W-:Y:S01]  /*3da0*/  LOP3.LUT R3, R3, UR5, RZ, 0x3c, !PT ;  /* 0x0000000503037c12 */ /* 0x000fe2000f8e3cff */
[----:B------:R-:W-:Y:S02]  /*3db0*/  UIADD3 UR20, UPT, UPT, UR6, 0x2, URZ ;  /* 0x0000000206147890 */ /* 0x000fe4000fffe0ff */
[----:B------:R-:W-:Y:S01]  /*3dc0*/  UIADD3 UR18, UPT, UPT, UR4, 0x2, URZ ;  /* 0x0000000204127890 */ /* 0x000fe2000fffe0ff */
[----:B------:R-:W-:Y:S01]  /*3dd0*/  @P0 SHF.L.U32 R0, R3, 0x1f, RZ ;  /* 0x0000001f03000819 */ /* 0x000fe200000006ff */
[----:B------:R-:W-:Y:S02]  /*3de0*/  UIADD3 UR16, UPT, UPT, UR6, 0x4, URZ ;  /* 0x0000000406107890 */ /* 0x000fe4000fffe0ff */
[----:B------:R-:W-:Y:S01]  /*3df0*/  UIADD3 UR10, UPT, UPT, UR4, 0x4, URZ ;  /* 0x00000004040a7890 */ /* 0x000fe2000fffe0ff */
[----:B------:R2:W3:Y:S01]  /*3e00*/  @P0 SYNCS.PHASECHK.TRANS64.TRYWAIT P2, [UR7], R0 ;  /* 0x00000000ff0005a7 */ /* 0x0004e20008041107 */
[----:B------:R-:W-:Y:S02]  /*3e10*/  UIADD3 UR14, UPT, UPT, UR6, 0x6, URZ ;  /* 0x00000006060e7890 */ /* 0x000fe4000fffe0ff */
        /* <DEDUP_REMOVED lines=21> */
[----:B------:R-:W-:Y:S01]  /*3f70*/  UIADD3 UR61, UPT, UPT, UR61, -0x1, URZ ;  /* 0xffffffff3d3d7890 */ /* 0x000fe2000fffe0ff */
[----:B------:R-:W-:Y:S01]  /*3f80*/  UMOV UR7, 0x40004040 ;  /* 0x4000404000077882 */ /* 0x000fe20000000000 */
[----:B------:R-:W-:Y:S01]  /*3f90*/  UMOV UR64, 0x0 ;  /* 0x0000000000407882 */ /* 0x000fe20000000000 */
[----:B------:R-:W-:Y:S01]  /*3fa0*/  UMOV UR65, 0x8200910 ;  /* 0x0820091000417882 */ /* 0x000fe20000000000 */
[----:B------:R-:W-:Y:S01]  /*3fb0*/  UMOV UR5, 0x40004040 ;  /* 0x4000404000057882 */ /* 0x000fe20000000000 */
[----:B------:R-:W-:Y:S01]  /*3fc0*/  UMOV UR21, 0x40004040 ;  /* 0x4000404000157882 */ /* 0x000fe20000000000 */
[----:B------:R1:W-:Y:S01]  /*3fd0*/  UTCHMMA.2CTA gdesc[UR4], gdesc[UR6], tmem[UR8], tmem[UR64], idesc[UR65], UP3 ;  /* 0x00ff4006040075ea */ /* 0x0003e20009a00008 */
[----:B------:R-:W-:Y:S01]  /*3fe0*/  UPLOP3.LUT UP3, UPT, UPT, UPT, UPT, 0x80, 0x8 ;  /* 0x000000000008789c */ /* 0x000fe20003f6f070 */
[----:B------:R-:W-:Y:S01]  /*3ff0*/  UMOV UR19, 0x40004040 ;  /* 0x4000404000137882 */ /* 0x000fe20000000000 */
[----:B------:R-:W-:Y:S01]  /*4000*/  UMOV UR17, 0x40004040 ;  /* 0x4000404000117882 */ /* 0x000fe20000000000 */
[----:B------:R4:W-:Y:S01]  /*4010*/  UTCHMMA.2CTA gdesc[UR18], gdesc[UR20], tmem[UR8], tmem[UR64], idesc[UR65], UPT ;  /* 0x00ff4014120075ea */ /* 0x0009e2000ba00008 */
        /* <DEDUP_REMOVED lines=19> */
[----:B-1----:R-:W-:Y:S01]  /*4150*/  UMOV UR7, 0x8200910 ;  /* 0x0820091000077882 */ /* 0x002fe20000000000 */
[----:B------:R-:W-:Y:S01]  /*4160*/  UMOV UR35, 0x40004040 ;  /* 0x4000404000237882 */ /* 0x000fe20000000000 */
[----:B------:R-:W-:Y:S01]  /*4170*/  UMOV UR33, 0x40004040 ;  /* 0x4000404000217882 */ /* 0x000fe20000000000 */
[----:B------:R-:W-:Y:S01]  /*4180*/  UMOV UR27, 0x40004040 ;  /* 0x40004040001b7882 */ /* 0x000fe20000000000 */
[----:B------:R-:W-:Y:S01]  /*4190*/  UMOV UR25, 0x40004040 ;  /* 0x4000404000197882 */ /* 0x000fe20000000000 */
[----:B----4-:R-:W-:Y:S02]  /*41a0*/  UIADD3 UR20, UPT, UPT, UR4, 0x602, URZ ;  /* 0x0000060204147890 */ /* 0x010fe4000fffe0ff */
[----:B------:R-:W-:Y:S02]  /*41b0*/  UIADD3 UR18, UPT, UPT, UR6, 0x604, URZ ;  /* 0x0000060406127890 */ /* 0x000fe4000fffe0ff */
[----:B--2---:R-:W-:Y:S02]  /*41c0*/  UIADD3 UR16, UPT, UPT, UR4, 0x604, URZ ;  /* 0x0000060404107890 */ /* 0x004fe4000fffe0ff */
[----:B------:R-:W-:Y:S01]  /*41d0*/  UIADD3 UR10, UPT, UPT, UR6, 0x606, URZ ;  /* 0x00000606060a7890 */ /* 0x000fe2000fffe0ff */
[----:B------:R-:W-:Y:S01]  /*41e0*/  R2UR.FILL UR65, R6 ;  /* 0x00000000064172ca */ /* 0x000fe200004e0000 */
[----:B------:R-:W-:Y:S01]  /*41f0*/  UMOV UR14, 0x0 ;  /* 0x00000000000e7882 */ /* 0x000fe20000000000 */
[----:B------:R-:W-:Y:S01]  /*4200*/  UMOV UR15, 0x8200910 ;  /* 0x08200910000f7882 */ /* 0x000fe20000000000 */
[----:B------:R-:W-:Y:S01]  /*4210*/  UMOV UR12, 0x0 ;  /* 0x00000000000c7882 */ /* 0x000fe20000000000 */
[----:B------:R-:W-:Y:S01]  /*4220*/  UTCHMMA.2CTA gdesc[UR28], gdesc[UR30], tmem[UR8], tmem[UR14], idesc[UR15], UPT ;  /* 0x00ff0e1e1c0075ea */ /* 0x000fe2000ba00008 */
[----:B------:R-:W-:Y:S01]  /*4230*/  UTCHMMA.2CTA gdesc[UR56], gdesc[UR58], tmem[UR8], tmem[UR14], idesc[UR15], UPT ;  /* 0x00ff0e3a380075ea */ /* 0x000fe2000ba00008 */
[----:B------:R-:W-:Y:S01]  /*4240*/  UMOV UR13, 0x8200910 ;  /* 0x08200910000d7882 */ /* 0x000fe20000000000 */
[----:B------:R-:W-:Y:S01]  /*4250*/  UTCHMMA.2CTA gdesc[UR52], gdesc[UR54], tmem[UR8], tmem[UR14], idesc[UR15], UPT ;  /* 0x00ff0e36340075ea */ /* 0x000fe2000ba00008 */
[----:B------:R-:W-:Y:S01]  /*4260*/  UIADD3 UR4, UPT, UPT, UR4, 0x606, URZ ;  /* 0x0000060604047890 */ /* 0x000fe2000fffe0ff */
[----:B------:R-:W-:Y:S01]  /*4270*/  UTCHMMA.2CTA gdesc[UR48], gdesc[UR50], tmem[UR8], tmem[UR12], idesc[UR13], UPT ;  /* 0x00ff0c32300075ea */ /* 0x000fe2000ba00008 */
[----:B------:R-:W-:Y:S01]  /*4280*/  UTCHMMA.2CTA gdesc[UR44], gdesc[UR46], tmem[UR8], tmem[UR12], idesc[UR13], UPT ;  /* 0x00ff0c2e2c0075ea */ /* 0x000fe2000ba00008 */
[----:B------:R-:W-:Y:S01]  /*4290*/  UMOV UR6, 0x0 ;  /* 0x0000000000067882 */ /* 0x000fe20000000000 */
[----:B------:R-:W-:Y:S01]  /*42a0*/  UTCHMMA.2CTA gdesc[UR40], gdesc[UR42], tmem[UR8], tmem[UR12], idesc[UR13], UPT ;  /* 0x00ff0c2a280075ea */ /* 0x000fe2000ba00008 */
[----:B------:R1:W-:Y:S01]  /*42b0*/  UTCHMMA.2CTA gdesc[UR36], gdesc[UR38], tmem[UR8], tmem[UR6], idesc[UR7], UPT ;  /* 0x00ff0626240075ea */ /* 0x0003e2000ba00008 */
[----:B------:R2:W-:Y:S01]  /*42c0*/  UTCHMMA.2CTA gdesc[UR32], gdesc[UR34], tmem[UR8], tmem[UR76], idesc[UR77], UPT ;  /* 0x00ff4c22200075ea */ /* 0x0005e2000ba00008 */
[----:B------:R-:W-:Y:S01]  /*42d0*/  UMOV UR23, 0x40004040 ;  /* 0x4000404000177882 */ /* 0x000fe20000000000 */
[----:B------:R2:W-:Y:S01]  /*42e0*/  UTCHMMA.2CTA gdesc[UR24], gdesc[UR26], tmem[UR8], tmem[UR74], idesc[UR75], UPT ;  /* 0x00ff4a1a180075ea */ /* 0x0005e2000ba00008 */
[----:B------:R-:W-:Y:S01]  /*42f0*/  R2UR.FILL UR64, R5 ;  /* 0x00000000054072ca */ /* 0x000fe200004e0000 */
[----:B------:R2:W-:Y:S01]  /*4300*/  UTCHMMA.2CTA gdesc[UR20], gdesc[UR22], tmem[UR8], tmem[UR72], idesc[UR73], UPT ;  /* 0x00ff4816140075ea */ /* 0x0005e2000ba00008 */
[----:B------:R2:W-:Y:S01]  /*4310*/  UTCHMMA.2CTA gdesc[UR16], gdesc[UR18], tmem[UR8], tmem[UR70], idesc[UR71], UPT ;  /* 0x00ff4612100075ea */ /* 0x0005e2000ba00008 */
[----:B------:R2:W-:Y:S01]  /*4320*/  UTCHMMA.2CTA gdesc[UR4], gdesc[UR10], tmem[UR8], tmem[UR68], idesc[UR69], UPT ;  /* 0x00ff440a040075ea */ /* 0x0005e2000ba00008 */
[----:B------:R2:W-:Y:S09]  /*4330*/  UTCBAR.2CTA.MULTICAST [UR63], URZ, UR65 ;  /* 0x000000ff3f0073e9 */ /* 0x0005f20008200841 */
[----:B------:R-:W-:Y:S01]  /*4340*/  UISETP.NE.AND UP0, UPT, UR60, UR64, UPT ;  /* 0x000000403c00728c */ /* 0x000fe2000bf05270 */
[----:B-1----:R-:W-:Y:S08]  /*4350*/  UMOV UR7, UR9 ;  /* 0x0000000900077c82 */ /* 0x002ff00008000000 */
[----:B---3--:R-:W-:Y:S05]  /*4360*/  BRA.U UP0, `(.L_x_76) ;  /* 0xfffffff900447547 */ /* 0x008fea000b83ffff */
.L_x_73:
[----:B--2---:R-:W-:Y:S01]  /*4370*/  R2UR UR4, R4 ;  /* 0x00000000040472ca */ /* 0x004fe200000e0000 */
[----:B------:R-:W-:Y:S01]  /*4380*/  UMOV UR60, UR64 ;  /* 0x00000040003c7c82 */ /* 0x000fe20008000000 */
[----:B------:R-:W-:-:S11]  /*4390*/  R2UR UR5, R14 ;  /* 0x000000000e0572ca */ /* 0x000fd600000e0000 */
[----:B------:R-:W-:-:S09]  /*43a0*/  UIADD3 UR4, UPT, UPT, UR4, 0xa0, URZ ;  /* 0x000000a004047890 */ /* 0x000fd2000fffe0ff */
[----:B------:R2:W-:Y:S01]  /*43b0*/  UTCBAR.2CTA.MULTICAST [UR4], URZ, UR5 ;  /* 0x000000ff040073e9 */ /* 0x0005e20008200805 */
[----:B------:R-:W-:Y:S02]  /*43c0*/  NOP ;  /* 0x0000000000007918 */ /* 0x000fe40000000000 */
.L_x_71:
[----:B--2---:R-:W-:Y:S02]  /*43d0*/  R2UR UR4, R2 ;  /* 0x00000000020472ca */ /* 0x004fe400000e0000 */
[----:B------:R-:W-:-:S04]  /*43e0*/  ISETP.NE.AND P0, PT, R10, 0x2, PT ;  /* 0x000000020a00780c */ /* 0x000fc80003f05270 */
[----:B-1----:R-:W-:Y:S02]  /*43f0*/  SEL R5, RZ, 0x1, P0 ;  /* 0x00000001ff057807 */ /* 0x002fe40000000000 */
[----:B------:R-:W-:Y:S02]  /*4400*/  SEL R10, R10, RZ, P0 ;  /* 0x000000ff0a0a7207 */ /* 0x000fe40000000000 */
[----:B------:R-:W-:-:S03]  /*4410*/  LOP3.LUT R8, R8, R5, RZ, 0x3c, !PT ;  /* 0x0000000508087212 */ /* 0x000fc600078e3cff */
[----:B------:R-:W-:-:S04]  /*4420*/  UIADD3 UR4, UPT, UPT, UR4, 0x1, URZ ;  /* 0x0000000104047890 */ /* 0x000fc8000fffe0ff */
[----:B------:R-:W-:-:S04]  /*4430*/  UISETP.NE.AND UP0, UPT, UR4, 0x4, UPT ;  /* 0x000000040400788c */ /* 0x000fc8000bf05270 */
[----:B------:R-:W-:Y:S02]  /*4440*/  USEL UR5, URZ, 0x1, UP0 ;  /* 0x00000001ff057887 */ /* 0x000fe40008000000 */
[----:B------:R-:W-:-:S04]  /*4450*/  USEL UR4, UR4, URZ, UP0 ;  /* 0x000000ff04047287 */ /* 0x000fc80008000000 */
[----:B------:R-:W-:Y:S02]  /*4460*/  LOP3.LUT R11, R11, UR5, RZ, 0x3c, !PT ;  /* 0x000000050b0b7c12 */ /* 0x000fe4000f8e3cff */
[----:B------:R-:W-:Y:S01]  /*4470*/  IMAD.U32 R2, RZ, RZ, UR4 ;  /* 0x00000004ff027e24 */ /* 0x000fe2000f8e00ff */
[----:B------:R-:W-:Y:S06]  /*4480*/  @P1 BRA `(.L_x_77) ;  /* 0xfffffff4005c1947 */ /* 0x000fec000383ffff */
[----:B------:R-:W1:Y:S01]  /*4490*/  S2UR UR8, SR_CgaCtaId ;  /* 0x00000000000879c3 */ /* 0x000e620000008800 */
[----:B------:R-:W-:Y:S01]  /*44a0*/  ELECT P0, URZ, PT ;  /* 0x0000000000ff782f */ /* 0x000fe20003800000 */
[----:B------:R-:W-:Y:S01]  /*44b0*/  IMAD.MOV.U32 R0, RZ, RZ, 0x1 ;  /* 0x00000001ff007424 */ /* 0x000fe200078e00ff */
[----:B------:R-:W-:Y:S01]  /*44c0*/  UMOV UR4, 0x40 ;  /* 0x0000004000047882 */ /* 0x000fe20000000000 */
[----:B------:R-:W-:-:S04]  /*44d0*/  R2UR UR5, R12 ;  /* 0x000000000c0572ca */ /* 0x000fc800000e0000 */
[----:B------:R-:W-:Y:S09]  /*44e0*/  UVIRTCOUNT.DEALLOC.SMPOOL 0x80 ;  /* 0x000000800000784c */ /* 0x000ff20000000000 */
[----:B------:R-:W-:Y:S02]  /*44f0*/  UISETP.NE.AND UP0, UPT, UR5, URZ, UPT ;  /* 0x000000ff0500728c */ /* 0x000fe4000bf05270 */
[----:B-1----:R-:W-:-:S09]  /*4500*/  ULEA UR8, UR8, UR4, 0x18 ;  /* 0x0000000408087291 */ /* 0x002fd2000f8ec0ff */
[----:B------:R1:W-:Y:S01]  /*4510*/  @P0 STS.U8 [UR8+0x1c], R0 ;  /* 0x00001c00ff000988 */ /* 0x0003e20008000008 */
[----:B------:R-:W-:Y:S05]  /*4520*/  BRA.U UP0, `(.L_x_78) ;  /* 0x0000000100a87547 */ /* 0x000fea000b800000 */
[----:B------:R-:W-:Y:S01]  /*4530*/  R2UR UR4, R2 ;  /* 0x00000000020472ca */ /* 0x000fe200000e0000 */
[----:B------:R-:W-:Y:S01]  /*4540*/  UIADD3 UR7, UPT, UPT, UR62, 0xc0, URZ ;  /* 0x000000c03e077890 */ /* 0x000fe2000fffe0ff */
[----:B------:R-:W-:-:S11]  /*4550*/  SHF.L.U32 R3, R11, 0x1f, RZ ;  /* 0x0000001f0b037819 */ /* 0x000fd600000006ff */
[----:B------:R-:W-:-:S09]  /*4560*/  ULEA UR4, UR4, UR7, 0x3 ;  /* 0x0000000704047291 */ /* 0x000fd2000f8e18ff */
[----:B------:R-:W2:Y:S02]  /*4570*/  SYNCS.PHASECHK.TRANS64.TRYWAIT P0, [UR4], R3 ;  /* 0x00000003ff0075a7 */ /* 0x000ea40008001104 */
[----:B--2---:R-:W-:Y:S05]  /*4580*/  @!P0 BRA `(.L_x_79) ;  /* 0x0000005400748947 */ /* 0x004fea0003800000 */
.L_x_173:
[----:B------:R-:W-:-:S13]  /*4590*/  R2UR UR4, R2 ;  /* 0x00000000020472ca */ /* 0x000fda00000e0000 */
        /* <DEDUP_REMOVED lines=9> */
.L_x_175:
        /* <DEDUP_REMOVED lines=9> */
.L_x_177:
[----:B------:R-:W-:-:S04]  /*46c0*/  UIADD3 UR4, UPT, UPT, UR4, 0x1, URZ ;  /* 0x0000000104047890 */ /* 0x000fc8000fffe0ff */
[----:B------:R-:W-:-:S04]  /*46d0*/  UISETP.NE.AND UP1, UPT, UR4, 0x4, UPT ;  /* 0x000000040400788c */ /* 0x000fc8000bf25270 */
[----:B------:R-:W-:Y:S02]  /*46e0*/  USEL UR5, URZ, 0x1, UP1 ;  /* 0x00000001ff057887 */ /* 0x000fe40008800000 */
[----:B------:R-:W-:-:S04]  /*46f0*/  USEL UR4, UR4, URZ, UP1 ;  /* 0x000000ff04047287 */ /* 0x000fc80008800000 */
[----:B------:R-:W-:Y:S01]  /*4700*/  ULEA UR4, UR4, UR7, 0x3 ;  /* 0x0000000704047291 */ /* 0x000fe2000f8e18ff */
[----:B-1----:R-:W-:-:S04]  /*4710*/  LOP3.LUT R3, R2, UR5, RZ, 0x3c, !PT ;  /* 0x0000000502037c12 */ /* 0x002fc8000f8e3cff */
[----:B------:R-:W-:Y:S01]  /*4720*/  SHF.L.U32 R3, R3, 0x1f, RZ ;  /* 0x0000001f03037819 */ /* 0x000fe200000006ff */
[----:B------:R-:W-:-:S04]  /*4730*/  IMAD.U32 R0, RZ, RZ, UR4 ;  /* 0x00000004ff007e24 */ /* 0x000fc8000f8e00ff */
[----:B------:R1:W2:Y:S03]  /*4740*/  SYNCS.PHASECHK.TRANS64.TRYWAIT P0, [R0+URZ], R3 ;  /* 0x00000003000075a7 */ /* 0x0002a600080011ff */
[----:B--2---:R-:W-:Y:S05]  /*4750*/  @!P0 NANOSLEEP.SYNCS 0x989680 ;  /* 0x009896800000895d */ /* 0x004fea0003900000 */
[----:B------:R-:W2:Y:S02]  /*4760*/  @!P0 SYNCS.PHASECHK.TRANS64 P0, [R0+URZ], R3 ;  /* 0x00000003000085a7 */ /* 0x000ea400080010ff */
[----:B--2---:R-:W-:Y:S05]  /*4770*/  @P0 BRA `(.L_x_82) ;  /* 0x0000000000240947 */ /* 0x004fea0003800000 */
.L_x_83:
[----:B--2---:R2:W3:Y:S02]  /*4780*/  SYNCS.PHASECHK.TRANS64.TRYWAIT P0, [R0+URZ], R3 ;  /* 0x00000003000075a7 */ /* 0x0044e400080011ff */
[----:B---3--:R-:W-:Y:S05]  /*4790*/  @!P0 NANOSLEEP.SYNCS 0x989680 ;  /* 0x009896800000895d */ /* 0x008fea0003900000 */
[----:B------:R-:W3:Y:S02]  /*47a0*/  @!P0 SYNCS.PHASECHK.TRANS64 P0, [R0+URZ], R3 ;  /* 0x00000003000085a7 */ /* 0x000ee400080010ff */
[----:B---3--:R-:W-:Y:S05]  /*47b0*/  @!P0 BRA `(.L_x_83) ;  /* 0xfffffffc00f08947 */ /* 0x008fea000383ffff */
[----:B------:R-:W-:Y:S05]  /*47c0*/  BRA `(.L_x_82) ;  /* 0x0000000000107947 */ /* 0x000fea0003800000 */
.L_x_78:
[----:B------:R-:W-:Y:S01]  /*47d0*/  R2UR UR5, R9 ;  /* 0x00000000090572ca */ /* 0x000fe200000e0000 */
[----:B------:R-:W-:-:S12]  /*47e0*/  UIADD3 UR4, UPT, UPT, UR62, 0x100, URZ ;  /* 0x000001003e047890 */ /* 0x000fd8000fffe0ff */
[----:B------:R-:W-:-:S09]  /*47f0*/  UPRMT UR4, UR5, 0x654, UR4 ;  /* 0x0000065405047896 */ /* 0x000fd20008000004 */
[----:B------:R-:W-:Y:S03]  /*4800*/  SYNCS.ARRIVE.TRANS64.RED.A1T0 RZ, [UR4], RZ ;  /* 0x000000ffffff79a7 */ /* 0x000fe60008100404 */
.L_x_82:
[----:B-12---:R-:W-:Y:S01]  /*4810*/  SHF.L.U32 R3, RZ, 0x1f, RZ ;  /* 0x0000001fff037819 */ /* 0x006fe200000006ff */
[----:B------:R-:W-:Y:S01]  /*4820*/  UIADD3 UR4, UPT, UPT, UR62, 0x100, URZ ;  /* 0x000001003e047890 */ /* 0x000fe2000fffe0ff */
[----:B------:R-:W-:Y:S02]  /*4830*/  PLOP3.LUT P0, PT, PT, PT, UP0, 0x80, 0x8 ;  /* 0x000000000008781c */ /* 0x000fe40003f0f008 */
[----:B------:R-:W1:Y:S02]  /*4840*/  SYNCS.PHASECHK.TRANS64.TRYWAIT P1, [UR62+0x100], R3 ;  /* 0x00010003ff0075a7 */ /* 0x000e64000802113e */
[----:B-1----:R-:W-:Y:S09]  /*4850*/  @!P1 BRA `(.L_x_84) ;  /* 0x0000005400089947 */ /* 0x002ff20003800000 */
.L_x_179:
[----:B------:R-:W-:Y:S02]  /*4860*/  R2UR UR6, R9 ;  /* 0x00000000090672ca */ /* 0x000fe400000e0000 */
[----:B------:R-:W-:-:S11]  /*4870*/  R2UR UR5, R16 ;  /* 0x00000000100572ca */ /* 0x000fd600000e0000 */
[----:B------:R-:W-:-:S03]  /*4880*/  @!UP0 UPRMT UR4, UR6, 0x654, UR4 ;  /* 0x0000065406048896 */ /* 0x000fc60008000004 */
[----:B------:R-:W-:-:S06]  /*4890*/  UMOV UR6, 0x1 ;  /* 0x0000000100067882 */ /* 0x000fcc0000000000 */
[----:B------:R-:W-:Y:S01]  /*48a0*/  @!P0 SYNCS.ARRIVE.TRANS64.RED.A1T0 RZ, [UR4], RZ ;  /* 0x000000ffffff89a7 */ /* 0x000fe20008100404 */
[----:B------:R-:W-:Y:S01]  /*48b0*/  NOP ;  /* 0x0000000000007918 */ /* 0x000fe20000000000 */
[----:B-1----:R-:W1:Y:S01]  /*48c0*/  LDS R0, [UR8+0x14] ;  /* 0x00001408ff007984 */ /* 0x002e620008000800 */
[----:B------:R-:W-:-:S03]  /*48d0*/  ULOP3.LUT UR4, UR5, 0xffff, URZ, 0xc0, !UPT ;  /* 0x0000ffff05047892 */ /* 0x000fc6000f8ec0ff */
[----:B------:R-:W-:Y:S01]  /*48e0*/  UMOV UR5, 0xffff ;  /* 0x0000ffff00057882 */ /* 0x000fe20000000000 */
[----:B------:R-:W-:-:S04]  /*48f0*/  USHF.R.U32.HI UR4, URZ, 0x5, UR4 ;  /* 0x00000005ff047899 */ /* 0x000fc80008011604 */
[----:B------:R-:W-:Y:S02]  /*4900*/  USHF.L.U32 UR5, UR5, UR4, URZ ;  /* 0x0000000405057299 */ /* 0x000fe400080006ff */
[----:B------:R-:W-:-:S04]  /*4910*/  USHF.L.U32 UR4, UR6, UR4, URZ ;  /* 0x0000000406047299 */ /* 0x000fc800080006ff */
[----:B-1----:R-:W-:-:S04]  /*4920*/  LOP3.LUT R0, R0, UR5, RZ, 0xc0, !PT ;  /* 0x0000000500007c12 */ /* 0x002fc8000f8ec0ff */
[----:B------:R-:W-:-:S13]  /*4930*/  ISETP.NE.AND P0, PT, R0, UR5, PT ;  /* 0x0000000500007c0c */ /* 0x000fda000bf05270 */
[----:B------:R-:W-:Y:S05]  /*4940*/  @P0 BRA `(.L_x_85) ;  /* 0x0000000000580947 */ /* 0x000fea0003800000 */
[----:B------:R-:W1:Y:S02]  /*4950*/  LDS R0, [UR8+0x18] ;  /* 0x00001808ff007984 */ /* 0x000e640008000800 */
[----:B-1----:R-:W-:-:S04]  /*4960*/  LOP3.LUT R0, R0, UR4, RZ, 0xc0, !PT ;  /* 0x0000000400007c12 */ /* 0x002fc8000f8ec0ff */
[----:B------:R-:W-:-:S13]  /*4970*/  ISETP.NE.AND P0, PT, R0, UR4, PT ;  /* 0x0000000400007c0c */ /* 0x000fda000bf05270 */
[----:B------:R-:W-:Y:S05]  /*4980*/  @P0 BRA `(.L_x_86) ;  /* 0x00000000003c0947 */ /* 0x000fea0003800000 */
[----:B------:R-:W1:Y:S01]  /*4990*/  S2R R2, SR_LANEID ;  /* 0x0000000000027919 */ /* 0x000e620000000000 */
[----:B------:R-:W-:Y:S01]  /*49a0*/  ULOP3.LUT UR5, URZ, UR5, URZ, 0x33, !UPT ;  /* 0x00000005ff057292 */ /* 0x000fe2000f8e33ff */
[----:B------:R-:W-:Y:S01]  /*49b0*/  LOP3.LUT R4, RZ, UR4, RZ, 0x33, !PT ;  /* 0x00000004ff047c12 */ /* 0x000fe2000f8e33ff */
[----:B------:R-:W-:Y:S02]  /*49c0*/  VOTEU.ANY UR4, UPT, PT ;  /* 0x0000000000047886 */ /* 0x000fe400038e0100 */
[----:B------:R-:W-:Y:S01]  /*49d0*/  UFLO.U32 UR4, UR4 ;  /* 0x00000004000472bd */ /* 0x000fe200080e0000 */
[----:B------:R-:W2:Y:S01]  /*49e0*/  REDUX UR6, R4 ;  /* 0x00000000040673c4 */ /* 0x000ea20000000000 */
[----:B------:R-:W-:-:S06]  /*49f0*/  IMAD.U32 R0, RZ, RZ, UR5 ;  /* 0x00000005ff007e24 */ /* 0x000fcc000f8e00ff */
[----:B------:R3:W-:Y:S01]  /*4a00*/  UTCATOMSWS.AND URZ, UR5 ;  /* 0x0000000500ff79e3 */ /* 0x0007e20008000000 */
[----:B------:R-:W4:Y:S01]  /*4a10*/  REDUX UR7, R0 ;  /* 0x00000000000773c4 */ /* 0x000f220000000000 */
[----:B-1----:R-:W-:Y:S01]  /*4a20*/  ISETP.EQ.U32.AND P0, PT, R2, UR4, PT ;  /* 0x0000000402007c0c */ /* 0x002fe2000bf02070 */
[----:B--2---:R-:W-:Y:S01]  /*4a30*/  IMAD.U32 R2, RZ, RZ, UR6 ;  /* 0x00000006ff027e24 */ /* 0x004fe2000f8e00ff */
[----:B----4-:R-:W-:-:S11]  /*4a40*/  MOV R3, UR7 ;  /* 0x0000000700037c02 */ /* 0x010fd60008000f00 */
[----:B------:R3:W-:Y:S04]  /*4a50*/  @P0 ATOMS.AND RZ, [UR8+0x14], R3 ;  /* 0x00001403ffff098c */ /* 0x0007e8000a800008 */
[----:B------:R3:W-:Y:S01]  /*4a60*/  @P0 ATOMS.AND RZ, [UR8+0x18], R2 ;  /* 0x00001802ffff098c */ /* 0x0007e2000a800008 */
[----:B------:R-:W-:Y:S05]  /*4a70*/  BRA `(.L_x_87) ;  /* 0x0000000000147947 */ /* 0x000fea0003800000 */
.L_x_86:
[----:B------:R-:W-:Y:S02]  /*4a80*/  MOV R2, 0x4aa0 ;  /* 0x00004aa000027802 */ /* 0x000fe40000000f00 */
[----:B-----5:R-:W-:Y:S05]  /*4a90*/  CALL.REL.NOINC `($__internal_0_$__cuda_sm10x_tcgen05_guardrail_trap_col_being_dealloced_not_returned_by_alloc) ;  /* 0x0000005400e07944 */ /* 0x020fea0003c00000 */
[----:B------:R-:W-:Y:S05]  /*4aa0*/  BRA `(.L_x_87) ;  /* 0x0000000000087947 */ /* 0x000fea0003800000 */
.L_x_85:
[----:B------:R-:W-:Y:S02]  /*4ab0*/  MOV R2, 0x4ad0 ;  /* 0x00004ad000027802 */ /* 0x000fe40000000f00 */
[----:B-----5:R-:W-:Y:S05]  /*4ac0*/  CALL.REL.NOINC `($__internal_2_$__cuda_sm10x_tcgen05_guardrail_trap_unallocated_columns_being_dealloced) ;  /* 0x0000005400ec7944 */ /* 0x020fea0003c00000 */
.L_x_87:
[----:B------:R-:W-:Y:S01]  /*4ad0*/  NOP ;  /* 0x0000000000007918 */ /* 0x000fe20000000000 */
[----:B---3--:R-:W-:Y:S05]  /*4ae0*/  EXIT ;  /* 0x000000000000794d */ /* 0x008fea0003800000 */
.L_x_58:
[----:B------:R-:W-:-:S09]  /*4af0*/  UISETP.NE.OR UP5, UPT, UR10, 0x3, !UP5 ;  /* 0x000000030a00788c */ /* 0x000fd2000efa5670 */
[----:B------:R-:W-:Y:S05]  /*4b00*/  BRA.U UP5, `(.L_x_88) ;  /* 0x00000011057c7547 */ /* 0x000fea000b800000 */
[----:B------:R-:W1:Y:S01]  /*4b10*/  LDCU.64 UR4, c[0x0][0x888] ;  /* 0x00011100ff0477ac */ /* 0x000e620008000a00 */
[----:B------:R-:W2:Y:S01]  /*4b20*/  LDC R0, c[0x0][0xb30] ;  /* 0x0002cc00ff007b82 */ /* 0x000ea20000000800 */
[----:B------:R-:W-:Y:S02]  /*4b30*/  HFMA2 R25, -RZ, RZ, 0, 0 ;  /* 0x00000000ff197431 */ /* 0x000fe400000001ff */
[----:B-----5:R-:W-:Y:S01]  /*4b40*/  IMAD.MOV.U32 R32, RZ, RZ, 0x1 ;  /* 0x00000001ff207424 */ /* 0x020fe200078e00ff */
[----:B------:R-:W3:Y:S01]  /*4b50*/  LDCU.64 UR14, c[0x0][0x890] ;  /* 0x00011200ff0e77ac */ /* 0x000ee20008000a00 */
[----:B------:R-:W-:Y:S01]  /*4b60*/  IMAD.MOV.U32 R27, RZ, RZ, RZ ;  /* 0x000000ffff1b7224 */ /* 0x000fe200078e00ff */
[----:B------:R-:W-:Y:S01]  /*4b70*/  MOV R23, 0x2000 ;  /* 0x0000200000177802 */ /* 0x000fe20000000f00 */
[----:B------:R-:W-:Y:S01]  /*4b80*/  UPLOP3.LUT UP1, UPT, UPT, UPT, UPT, 0x40, 0x4 ;  /* 0x000000000004789c */ /* 0x000fe20003f2e870 */
[----:B------:R-:W4:Y:S08]  /*4b90*/  LDC R19, c[0x0][0x370] ;  /* 0x0000dc00ff137b82 */ /* 0x000f300000000800 */
[----:B------:R-:W4:Y:S01]  /*4ba0*/  LDC R2, c[0x0][0xb0c] ;  /* 0x0002c300ff027b82 */ /* 0x000f220000000800 */
[----:B-1----:R-:W-:-:S03]  /*4bb0*/  UISETP.NE.U32.AND UP3, UPT, UR4, URZ, UPT ;  /* 0x000000ff0400728c */ /* 0x002fc6000bf65070 */
[----:B------:R-:W-:Y:S01]  /*4bc0*/  UMOV UR4, 0x400 ;  /* 0x0000040000047882 */ /* 0x000fe20000000000 */
[----:B------:R-:W-:Y:S02]  /*4bd0*/  UISETP.NE.AND.EX UP3, UPT, UR5, URZ, UPT, UP3 ;  /* 0x000000ff0500728c */ /* 0x000fe4000bf65330 */
[----:B------:R-:W-:Y:S01]  /*4be0*/  ULEA UR4, UR54, UR4, 0x18 ;  /* 0x0000000436047291 */ /* 0x000fe2000f8ec0ff */
[----:B------:R-:W1:Y:S01]  /*4bf0*/  LDC R18, c[0x0][0xb20] ;  /* 0x0002c800ff127b82 */ /* 0x000e620000000800 */
[----:B---3--:R-:W-:Y:S01]  /*4c00*/  UISETP.NE.U32.AND UP4, UPT, UR14, URZ, UPT ;  /* 0x000000ff0e00728c */ /* 0x008fe2000bf85070 */
[----:B--2---:R-:W-:Y:S01]  /*4c10*/  ISETP.NE.AND P1, PT, R0, 0x1, PT ;  /* 0x000000010000780c */ /* 0x004fe20003f25270 */
[----:B------:R-:W-:Y:S02]  /*4c20*/  UIADD3 UR5, UPT, UPT, UR4, 0x48, URZ ;  /* 0x0000004804057890 */ /* 0x000fe4000fffe0ff */
[----:B------:R-:W-:Y:S02]  /*4c30*/  UIADD3 UR41, UPT, UPT, UR4, 0x30, URZ ;  /* 0x0000003004297890 */ /* 0x000fe4000fffe0ff */
[----:B------:R-:W-:Y:S01]  /*4c40*/  UIADD3 UR33, UPT, UPT, UR4, 0x38, URZ ;  /* 0x0000003804217890 */ /* 0x000fe2000fffe0ff */
[----:B------:R-:W2:Y:S01]  /*4c50*/  LDC.64 R36, c[0x0][0x348] ;  /* 0x0000d200ff247b82 */ /* 0x000ea20000000a00 */
[----:B------:R-:W-:-:S02]  /*4c60*/  UIADD3 UR25, UPT, UPT, UR4, 0x40, URZ ;  /* 0x0000004004197890 */ /* 0x000fc4000fffe0ff */
[----:B------:R-:W-:Y:S02]  /*4c70*/  UPRMT UR13, UR54, 0x654, UR5 ;  /* 0x00000654360d7896 */ /* 0x000fe40008000005 */
[----:B------:R-:W-:-:S03]  /*4c80*/  UISETP.NE.AND.EX UP4, UPT, UR15, URZ, UPT, UP4 ;  /* 0x000000ff0f00728c */ /* 0x000fc6000bf85340 */
[----:B------:R-:W3:Y:S08]  /*4c90*/  LDC.64 R16, c[0x0][0xb10] ;  /* 0x0002c400ff107b82 */ /* 0x000ef00000000a00 */
[----:B------:R-:W1:Y:S08]  /*4ca0*/  LDC.64 R6, c[0x0][0xb18] ;  /* 0x0002c600ff067b82 */ /* 0x000e700000000a00 */
[----:B------:R-:W1:Y:S08]  /*4cb0*/  LDC.64 R4, c[0x0][0xb28] ;  /* 0x0002ca00ff047b82 */ /* 0x000e700000000a00 */
[----:B----4-:R-:W1:Y:S02]  /*4cc0*/  LDC R22, c[0x0][0x374] ;  /* 0x0000dd00ff167b82 */ /* 0x010e640000000800 */
.L_x_99:
[----:B------:R-:W-:Y:S02]  /*4cd0*/  LEA R0, R27, UR4, 0x3 ;  /* 0x000000041b007c11 */ /* 0x000fe4000f8e18ff */
[----:B------:R-:W-:Y:S02]  /*4ce0*/  SHF.L.U32 R3, R25, 0x1f, RZ ;  /* 0x0000001f19037819 */ /* 0x000fe400000006ff */
[----:B------:R-:W-:Y:S02]  /*4cf0*/  LEA R28, R27, UR4, 0x4 ;  /* 0x000000041b1c7c11 */ /* 0x000fe4000f8e20ff */
[----:B----4-:R-:W4:Y:S02]  /*4d00*/  SYNCS.PHASECHK.TRANS64.TRYWAIT P0, [R0+URZ+0x80], R3 ;  /* 0x00008003000075a7 */ /* 0x010f2400080011ff */
[----:B----4-:R-:W-:Y:S05]  /*4d10*/  @!P0 BRA `(.L_x_89) ;  /* 0x0000004c00f08947 */ /* 0x010fea0003800000 */
.L_x_180:
[----:B------:R-:W-:Y:S01]  /*4d20*/  ISETP.GE.AND P0, PT, R26, 0x1, PT ;  /* 0x000000011a00780c */ /* 0x000fe20003f06270 */
[----:B------:R-:W5:Y:S01]  /*4d30*/  LDS.128 R28, [R28+0x110] ;  /* 0x000110001c1c7984 */ /* 0x000f620000000c00 */
[----:B----4-:R-:W-:Y:S01]  /*4d40*/  VIADD R0, R0, 0x90 ;  /* 0x0000009000007836 */ /* 0x010fe20000000000 */
[----:B------:R-:W-:Y:S01]  /*4d50*/  @!PT LDS RZ, [RZ] ;  /* 0x00000000fffff984 */ /* 0x000fe20000000800 */
[----:B------:R-:W-:Y:S01]  /*4d60*/  @!PT LDS RZ, [RZ] ;  /* 0x00000000fffff984 */ /* 0x000fe20000000800 */
[----:B------:R-:W-:Y:S01]  /*4d70*/  @!PT LDS RZ, [RZ] ;  /* 0x00000000fffff984 */ /* 0x000fe20000000800 */
[----:B------:R-:W-:Y:S01]  /*4d80*/  @!PT LDS RZ, [RZ] ;  /* 0x00000000fffff984 */ /* 0x000fe20000000800 */
[----:B------:R4:W-:Y:S06]  /*4d90*/  MEMBAR.ALL.CTA ;  /* 0x0000000000007992 */ /* 0x0009ec0000008000 */
[----:B----4-:R-:W4:Y:S01]  /*4da0*/  FENCE.VIEW.ASYNC.S ;  /* 0x00000000000073c6 */ /* 0x010f220000000000 */
[----:B------:R-:W-:Y:S04]  /*4db0*/  PRMT R0, RZ, 0x654, R0 ;  /* 0x00000654ff007816 */ /* 0x000fe80000000000 */
[----:B----4-:R4:W-:Y:S01]  /*4dc0*/  SYNCS.ARRIVE.TRANS64.RED.A1T0 RZ, [R0+URZ], RZ ;  /* 0x000000ff00ff79a7 */ /* 0x0109e200081004ff */
[----:B-----5:R-:W-:Y:S11]  /*4dd0*/  LOP3.LUT P3, RZ, R30, 0x1, RZ, 0xc0, !PT ;  /* 0x000000011eff7812 */ /* 0x020ff6000786c0ff */
[----:B------:R-:W-:Y:S02]  /*4de0*/  @!UPT UIADD3 URZ, UPT, UPT, URZ, URZ, URZ ;  /* 0x000000fffffff290 */ /* 0x000fe4000fffe0ff */
[----:B------:R-:W-:Y:S02]  /*4df0*/  @P3 MOV R13, R28 ;  /* 0x0000001c000d3202 */ /* 0x000fe40000000f00 */
[----:B------:R-:W-:Y:S01]  /*4e00*/  @P3 LOP3.LUT R8, R29, 0xffff, RZ, 0xc0, !PT ;  /* 0x0000ffff1d083812 */ /* 0x000fe200078ec0ff */
[----:B----4-:R-:W-:Y:S06]  /*4e10*/  @!P0 BRA `(.L_x_90) ;  /* 0x0000000000a48947 */ /* 0x010fec0003800000 */
[----:B-1----:R-:W-:Y:S01]  /*4e20*/  IMAD.HI.U32 R33, R22, R7, RZ ;  /* 0x0000000716217227 */ /* 0x002fe200078e00ff */
[----:B------:R-:W-:Y:S02]  /*4e30*/  ISETP.NE.AND P0, PT, R6, 0x1, PT ;  /* 0x000000010600780c */ /* 0x000fe40003f05270 */
[----:B------:R-:W-:Y:S01]  /*4e40*/  ISETP.NE.AND P2, PT, R26, 0x1, PT ;  /* 0x000000011a00780c */ /* 0x000fe20003f45270 */
[----:B---3--:R-:W-:Y:S01]  /*4e50*/  IMAD.HI.U32 R34, R19, R16, RZ ;  /* 0x0000001013227227 */ /* 0x008fe200078e00ff */
[----:B------:R-:W-:Y:S02]  /*4e60*/  SHF.R.U32.HI R33, RZ, R18, R33 ;  /* 0x00000012ff217219 */ /* 0x000fe40000011621 */
[----:B------:R-:W-:Y:S01]  /*4e70*/  ISETP.NE.AND P4, PT, R2, 0x1, PT ;  /* 0x000000010200780c */ /* 0x000fe20003f85270 */
[----:B------:R-:W-:Y:S01]  /*4e80*/  IMAD.HI.U32 R38, R13, R16, RZ ;  /* 0x000000100d267227 */ /* 0x000fe200078e00ff */
[----:B------:R-:W-:Y:S02]  /*4e90*/  SHF.R.U32.HI R34, RZ, R17, R34 ;  /* 0x00000011ff227219 */ /* 0x000fe40000011622 */
[----:B------:R-:W-:Y:S01]  /*4ea0*/  SEL R3, R22, R33, !P0 ;  /* 0x0000002116037207 */ /* 0x000fe20004000000 */
[C---:B------:R-:W-:Y:S01]  /*4eb0*/  IMAD.HI.U32 R33, R8.reuse, R7, RZ ;  /* 0x0000000708217227 */ /* 0x040fe200078e00ff */
[----:B------:R-:W-:Y:S02]  /*4ec0*/  SEL R11, R19, R34, !P4 ;  /* 0x00000022130b7207 */ /* 0x000fe40006000000 */
[----:B------:R-:W-:Y:S01]  /*4ed0*/  SHF.R.U32.HI R38, RZ, R17, R38 ;  /* 0x00000011ff267219 */ /* 0x000fe20000011626 */
[----:B------:R-:W-:Y:S01]  /*4ee0*/  IMAD.HI.U32 R40, R3, R4, RZ ;  /* 0x0000000403287227 */ /* 0x000fe200078e00ff */
[----:B------:R-:W-:Y:S03]  /*4ef0*/  SHF.R.U32.HI R33, RZ, R18, R33 ;  /* 0x00000012ff217219 */ /* 0x000fe60000011621 */
[----:B------:R-:W-:Y:S01]  /*4f00*/  IMAD.HI.U32 R34, R11, R4, RZ ;  /* 0x000000040b227227 */ /* 0x000fe200078e00ff */
[----:B------:R-:W-:Y:S02]  /*4f10*/  @P2 SHF.R.U32.HI R3, RZ, R5, R40 ;  /* 0x00000005ff032219 */ /* 0x000fe40000011628 */
[----:B------:R-:W-:Y:S02]  /*4f20*/  SEL R9, R8, R33, !P0 ;  /* 0x0000002108097207 */ /* 0x000fe40004000000 */
[----:B------:R-:W-:Y:S01]  /*4f30*/  @P2 SHF.R.U32.HI R11, RZ, R5, R34 ;  /* 0x00000005ff0b2219 */ /* 0x000fe20000011622 */
[C---:B------:R-:W-:Y:S01]  /*4f40*/  IMAD R10, R26.reuse, R3, RZ ;  /* 0x000000031a0a7224 */ /* 0x040fe200078e02ff */
[----:B------:R-:W-:Y:S01]  /*4f50*/  SEL R3, R13, R38, !P4 ;  /* 0x000000260d037207 */ /* 0x000fe20006000000 */
[C---:B------:R-:W-:Y:S03]  /*4f60*/  IMAD.HI.U32 R14, R9.reuse, R4, RZ ;  /* 0x00000004090e7227 */ /* 0x040fe600078e00ff */
[----:B------:R-:W-:Y:S01]  /*4f70*/  ISETP.GE.AND P0, PT, R9, R10, PT ;  /* 0x0000000a0900720c */ /* 0x000fe20003f06270 */
[C---:B------:R-:W-:Y:S01]  /*4f80*/  IMAD R12, R26.reuse, R11, RZ ;  /* 0x0000000b1a0c7224 */ /* 0x040fe200078e02ff */
[-C--:B------:R-:W-:Y:S04]  /*4f90*/  SHF.R.U32.HI R14, RZ, R5.reuse, R14 ;  /* 0x00000005ff0e7219 */ /* 0x080fe8000001160e */
[----:B------:R-:W-:Y:S02]  /*4fa0*/  ISETP.GE.OR P0, PT, R3, R12, P0 ;  /* 0x0000000c0300720c */ /* 0x000fe40000706670 */
[----:B------:R-:W-:Y:S05]  /*4fb0*/  SEL R15, R9, R14, !P2 ;  /* 0x0000000e090f7207 */ /* 0x000fea0005000000 */
[----:B------:R-:W-:Y:S04]  /*4fc0*/  IMAD.MOV R14, RZ, RZ, -R15 ;  /* 0x000000ffff0e7224 */ /* 0x000fe800078e0a0f */
[----:B------:R-:W-:Y:S02]  /*4fd0*/  IMAD R14, R26, R14, R9 ;  /* 0x0000000e1a0e7224 */ /* 0x000fe400078e0209 */
[C---:B------:R-:W-:Y:S05]  /*4fe0*/  @!P0 IMAD.HI.U32 R10, R3.reuse, R4, RZ ;  /* 0x00000004030a8227 */ /* 0x040fea00078e00ff */
[----:B------:R-:W-:Y:S04]  /*4ff0*/  @!P0 SHF.R.U32.HI R10, RZ, R5, R10 ;  /* 0x00000005ff0a8219 */ /* 0x000fe8000001160a */
[----:B------:R-:W-:Y:S01]  /*5000*/  @!P0 SEL R0, R3, R10, !P2 ;  /* 0x0000000a03008207 */ /* 0x000fe20005000000 */
[----:B------:R-:W-:Y:S03]  /*5010*/  IMAD.MOV R10, RZ, RZ, -R3 ;  /* 0x000000ffff0a7224 */ /* 0x000fe600078e0a03 */
[----:B------:R-:W-:Y:S01]  /*5020*/  @!P0 IADD3 R15, PT, PT, R15, -R0, RZ ;  /* 0x800000000f0f8210 */ /* 0x000fe20007ffe0ff */
[----:B------:R-:W-:Y:S01]  /*5030*/  @!P0 IMAD R0, R11, R14, R0 ;  /* 0x0000000e0b008224 */ /* 0x000fe200078e0200 */
[----:B------:R-:W-:Y:S01]  /*5040*/  IADD3 R11, PT, PT, -R9, RZ, RZ ;  /* 0x000000ff090b7210 */ /* 0x000fe20007ffe1ff */
[----:B------:R-:W-:Y:S02]  /*5050*/  IMAD R13, R2, R10, R13 ;  /* 0x0000000a020d7224 */ /* 0x000fe400078e020d */
[----:B------:R-:W-:Y:S02]  /*5060*/  @!P0 IMAD R9, R15, R26, R3 ;  /* 0x0000001a0f098224 */ /* 0x000fe400078e0203 */
[----:B------:R-:W-:Y:S02]  /*5070*/  @!P0 IMAD.MOV.U32 R3, RZ, RZ, R0 ;  /* 0x000000ffff038224 */ /* 0x000fe400078e0000 */
[----:B------:R-:W-:Y:S02]  /*5080*/  IMAD R8, R6, R11, R8 ;  /* 0x0000000b06087224 */ /* 0x000fe400078e0208 */
[----:B------:R-:W-:Y:S02]  /*5090*/  IMAD R13, R3, R2, R13 ;  /* 0x00000002030d7224 */ /* 0x000fe400078e020d */
[----:B------:R-:W-:Y:S02]  /*50a0*/  IMAD R8, R9, R6, R8 ;  /* 0x0000000609087224 */ /* 0x000fe400078e0208 */
.L_x_90:
[----:B------:R-:W-:Y:S05]  /*50b0*/  BRA.U UP1, `(.L_x_91) ;  /* 0x0000000101107547 */ /* 0x000fea000b800000 */
[----:B------:R-:W-:Y:S04]  /*50c0*/  MOV R0, UR45 ;  /* 0x0000002d00007c02 */ /* 0x000fe80008000f00 */
[----:B------:R-:W-:Y:S04]  /*50d0*/  SHF.L.U32 R3, R0, 0x1f, RZ ;  /* 0x0000001f00037819 */ /* 0x000fe800000006ff */
[----:B------:R-:W4:Y:S02]  /*50e0*/  SYNCS.PHASECHK.TRANS64.TRYWAIT P0, [UR4+0x78], R3 ;  /* 0x00007803ff0075a7 */ /* 0x000f240008001104 */
[----:B----4-:R-:W-:Y:S05]  /*50f0*/  @!P0 BRA `(.L_x_92) ;  /* 0x0000004c000c8947 */ /* 0x010fea0003800000 */
.L_x_91:
[----:B------:R-:W-:Y:S02]  /*5100*/  R2UR UR42, R20 ;  /* 0x00000000142a72ca */ /* 0x000fe400000e0000 */
[----:B------:R-:W-:Y:S02]  /*5110*/  R2UR UR43, R21 ;  /* 0x00000000152b72ca */ /* 0x000fe400000e0000 */
[----:B------:R-:W-:Y:S02]  /*5120*/  ISETP.NE.U32.AND P2, PT, RZ, UR14, PT ;  /* 0x0000000eff007c0c */ /* 0x000fe4000bf45070 */
[----:B------:R-:W-:Y:S02]  /*5130*/  SHF.L.U32 R12, R32, 0x1f, RZ ;  /* 0x0000001f200c7819 */ /* 0x000fe400000006ff */
[----:B------:R-:W-:Y:S05]  /*5140*/  ISETP.NE.AND.EX P2, PT, RZ, UR15, PT, P2 ;  /* 0x0000000fff007c0c */ /* 0x000fea000bf45320 */
[----:B------:R-:W-:Y:S02]  /*5150*/  USHF.L.U32 UR42, UR42, 0x7, URZ ;  /* 0x000000072a2a7899 */ /* 0x000fe400080006ff */
[----:B------:R-:W-:Y:S01]  /*5160*/  USHF.L.U32 UR43, UR43, 0x6, URZ ;  /* 0x000000062b2b7899 */ /* 0x000fe200080006ff */
[----:B------:R-:W-:Y:S11]  /*5170*/  BRA.U !UP4, `(.L_x_93) ;  /* 0x000000010c347547 */ /* 0x000ff6000b800000 */
[----:B------:R-:W-:Y:S01]  /*5180*/  UPLOP3.LUT UP0, UPT, UPT, UPT, UP3, 0x80, 0x8 ;  /* 0x000000000008789c */ /* 0x000fe20003f0f030 */
[----:B----4-:R-:W-:Y:S02]  /*5190*/  HFMA2 R0, -RZ, RZ, 0, 5.9604644775390625e-08 ;  /* 0x00000001ff007431 */ /* 0x010fe400000001ff */
[----:B------:R-:W-:Y:S03]  /*51a0*/  IMAD.MOV.U32 R67, RZ, RZ, 0x1 ;  /* 0x00000001ff437424 */ /* 0x000fe600078e00ff */
[----:B------:R-:W-:Y:S05]  /*51b0*/  PLOP3.LUT P0, PT, PT, PT, UP0, 0x80, 0x8 ;  /* 0x000000000008781c */ /* 0x000fea0003f0f008 */
[----:B------:R-:W4:Y:S01]  /*51c0*/  @UP0 LDCU.64 UR6, c[0x0][0x888] ;  /* 0x00011100ff0607ac */ /* 0x000f220008000a00 */
[----:B------:R-:W-:Y:S07]  /*51d0*/  @UP0 UIMAD UR5, UR60, UR14, URZ ;  /* 0x0000000e3c0502a4 */ /* 0x000fee000f8e02ff */
[----:B------:R-:W-:Y:S01]  /*51e0*/  @!P0 PRMT R67, R0, 0x7610, R67 ;  /* 0x0000761000438816 */ /* 0x000fe20000000043 */
[----:B----4-:R-:W-:Y:S03]  /*51f0*/  @UP0 UIMAD.WIDE UR6, UR5, 0x4, UR6 ;  /* 0x00000004050608a5 */ /* 0x010fe6000f8e0206 */
[----:B------:R-:W4:Y:S03]  /*5200*/  @!UP0 LDCU UR5, c[0x0][0x880] ;  /* 0x00011000ff0587ac */ /* 0x000f260008000800 */
[----:B------:R-:W-:Y:S01]  /*5210*/  IMAD.U32 R10, RZ, RZ, UR6 ;  /* 0x00000006ff0a7e24 */ /* 0x000fe2000f8e00ff */
[----:B------:R-:W-:Y:S05]  /*5220*/  MOV R11, UR7 ;  /* 0x00000007000b7c02 */ /* 0x000fea0008000f00 */
[----:B------:R1:W5:Y:S02]  /*5230*/  @P0 LDG.E R35, desc[UR52][R10.64] ;  /* 0x000000340a230981 */ /* 0x000364000c1e1900 */
[----:B-1--4-:R-:W-:Y:S07]  /*5240*/  @!P0 IMAD.U32 R35, RZ, RZ, UR5 ;  /* 0x00000005ff238e24 */ /* 0x012fee000f8e00ff */
.L_x_93:
[----:B-----5:R-:W-:Y:S01]  /*5250*/  @!P2 FSETP.EQ.AND P0, PT, R35, RZ, PT ;  /* 0x000000ff2300a20b */ /* 0x020fe20003f02000 */
[----:B------:R-:W-:Y:S01]  /*5260*/  @!UPT UIADD3 URZ, UPT, UPT, URZ, URZ, URZ ;  /* 0x000000fffffff290 */ /* 0x000fe2000fffe0ff */
[----:B------:R-:W-:Y:S11]  /*5270*/  @!P2 BRA `(.L_x_94) ;  /* 0x000000000014a947 */ /* 0x000ff60003800000 */
[----:B------:R-:W-:Y:S02]  /*5280*/  LOP3.LUT P2, RZ, R67, 0xff, RZ, 0xc0, !PT ;  /* 0x000000ff43ff7812 */ /* 0x000fe4000784c0ff */
[----:B------:R-:W-:Y:S04]  /*5290*/  PLOP3.LUT P0, PT, PT, PT, UP0, 0x80, 0x8 ;  /* 0x000000000008781c */ /* 0x000fe80003f0f008 */
[----:B------:R-:W-:Y:S07]  /*52a0*/  PLOP3.LUT P0, PT, P0, PT, PT, 0x8, 0x80 ;  /* 0x000000000080781c */ /* 0x000fee000070e170 */
[----:B------:R-:W-:Y:S11]  /*52b0*/  @P2 FSETP.EQ.AND P0, PT, R35, RZ, PT ;  /* 0x000000ff2300220b */ /* 0x000ff60003f02000 */
[----:B------:R-:W-:Y:S02]  /*52c0*/  @!UPT UIADD3 URZ, UPT, UPT, URZ, URZ, URZ ;  /* 0x000000fffffff290 */ /* 0x000fe4000fffe0ff */
.L_x_94:
[----:B------:R-:W5:Y:S01]  /*52d0*/  SYNCS.PHASECHK.TRANS64.TRYWAIT P2, [UR4+0x50], R12 ;  /* 0x0000500cff0075a7 */ /* 0x000f620008041104 */
[----:B------:R-:W-:Y:S04]  /*52e0*/  ELECT P4, URZ, PT ;  /* 0x0000000000ff782f */ /* 0x000fe80003880000 */
[----:B------:R-:W-:Y:S11]  /*52f0*/  PLOP3.LUT P4, PT, P0, P4, PT, 0xf2, 0x2f ;  /* 0x00000000002f781c */ /* 0x000ff60000789e72 */
[----:B------:R-:W-:Y:S02]  /*5300*/  @!UPT UIADD3 URZ, UPT, UPT, URZ, URZ, URZ ;  /* 0x000000fffffff290 */ /* 0x000fe4000fffe0ff */
[----:B--2---:R-:W-:Y:S05]  /*5310*/  @!P4 IADD3 R9, P0, PT, R36, 0x580, RZ ;  /* 0x000005802409c810 */ /* 0x004fea0007f1e0ff */
[----:B----4-:R-:W-:Y:S01]  /*5320*/  @!P4 IMAD.X R0, RZ, RZ, R37, P0 ;  /* 0x000000ffff00c224 */ /* 0x010fe200000e0625 */
[----:B-----5:R-:W-:Y:S07]  /*5330*/  @!P2 BRA `(.L_x_95) ;  /* 0x000000480094a947 */ /* 0x020fee0003800000 */
.L_x_183:
[----:B------:R-:W-:Y:S01]  /*5340*/  @!P4 R2UR UR6, R9 ;  /* 0x000000000906c2ca */ /* 0x000fe200000e0000 */
[----:B------:R-:W-:Y:S01]  /*5350*/  VOTEU.ALL UP1, P4 ;  /* 0x0000000000ff7886 */ /* 0x000fe20002020000 */
[----:B------:R-:W-:Y:S01]  /*5360*/  @!P4 R2UR UR5, R0 ;  /* 0x000000000005c2ca */ /* 0x000fe200000e0000 */
[----:B------:R-:W-:Y:S01]  /*5370*/  VOTEU.ALL UP2, P4 ;  /* 0x0000000000ff7886 */ /* 0x000fe20002040000 */
[----:B------:R-:W-:Y:S01]  /*5380*/  UMOV UR16, 0x0 ;  /* 0x0000000000107882 */ /* 0x000fe20000000000 */
[----:B------:R-:W-:Y:S01]  /*5390*/  UMOV UR17, 0x10000000 ;  /* 0x1000000000117882 */ /* 0x000fe20000000000 */
[----:B------:R-:W-:Y:S01]  /*53a0*/  @!UP1 UIADD3 UR40, UPT, UPT, UR4, 0x200, URZ ;  /* 0x0000020004289890 */ /* 0x000fe2000fffe0ff */
[----:B------:R-:W-:Y:S01]  /*53b0*/  @!P4 IMAD.MOV.U32 R0, RZ, RZ, 0x2000 ;  /* 0x00002000ff00c424 */ /* 0x000fe200078e00ff */
[----:B------:R-:W-:Y:S01]  /*53c0*/  UMOV UR44, UR60 ;  /* 0x0000003c002c7c82 */ /* 0x000fe20008000000 */
[----:B------:R-:W-:Y:S01]  /*53d0*/  @!UP1 UIADD3 UR10, UPT, UPT, UR42, 0x40, URZ ;  /* 0x000000402a0a9890 */ /* 0x000fe2000fffe0ff */
[----:B------:R-:W-:Y:S01]  /*53e0*/  @!P4 IADD3 R9, P0, PT, R36, 0x580, RZ ;  /* 0x000005802409c810 */ /* 0x000fe20007f1e0ff */
[----:B------:R-:W-:Y:S02]  /*53f0*/  @!UP1 UIADD3 UR8, UPT, UPT, UR4, 0x1200, URZ ;  /* 0x0000120004089890 */ /* 0x000fe4000fffe0ff */
[----:B------:R-:W-:Y:S01]  /*5400*/  IMAD.U32 R10, RZ, RZ, UR6 ;  /* 0x00000006ff0a7e24 */ /* 0x000fe2000f8e00ff */
[----:B------:R-:W-:Y:S01]  /*5410*/  VOTEU.ALL UP1, P4 ;  /* 0x0000000000ff7886 */ /* 0x000fe20002020000 */
[----:B------:R-:W-:Y:S01]  /*5420*/  IMAD.U32 R11, RZ, RZ, UR5 ;  /* 0x00000005ff0b7e24 */ /* 0x000fe2000f8e00ff */
[----:B------:R-:W-:Y:S01]  /*5430*/  UMOV UR9, UR41 ;  /* 0x0000002900097c82 */ /* 0x000fe20008000000 */
[----:B------:R-:W-:Y:S01]  /*5440*/  UMOV UR11, UR43 ;  /* 0x0000002b000b7c82 */ /* 0x000fe20008000000 */
[----:B------:R-:W-:Y:S01]  /*5450*/  @!P4 R2UR UR6, R10 ;  /* 0x000000000a06c2ca */ /* 0x000fe200000e0000 */
[----:B------:R-:W-:Y:S01]  /*5460*/  UMOV UR12, UR60 ;  /* 0x0000003c000c7c82 */ /* 0x000fe20008000000 */
[----:B------:R-:W-:Y:S01]  /*5470*/  @!P4 R2UR UR7, R11 ;  /* 0x000000000b07c2ca */ /* 0x000fe200000e0000 */
[----:B------:R-:W-:Y:S11]  /*5480*/  UPRMT UR5, UR54, 0x654, UR41 ;  /* 0x0000065436057896 */ /* 0x000ff60008000029 */
[----:B------:R-:W-:Y:S01]  /*5490*/  @!UPT UIADD3 URZ, UPT, UPT, URZ, URZ, URZ ;  /* 0x000000fffffff290 */ /* 0x000fe2000fffe0ff */
[----:B------:R4:W-:Y:S01]  /*54a0*/  @!UP2 UTMALDG.3D [UR40], [UR6], desc[UR16] ;  /* 0x000010280600a5b4 */ /* 0x0009e20008011000 */
[----:B------:R4:W-:Y:S01]  /*54b0*/  @!UP1 UTMALDG.3D [UR8], [UR6], desc[UR16] ;  /* 0x00001008060095b4 */ /* 0x0009e20008011000 */
[----:B------:R5:W-:Y:S01]  /*54c0*/  @!P4 SYNCS.ARRIVE.TRANS64.RED.A0TR RZ, [UR4+0x30], R0 ;  /* 0x00003000ffffc9a7 */ /* 0x000be20008300404 */
[----:B------:R-:W-:Y:S01]  /*54d0*/  SYNCS.ARRIVE.TRANS64.RED.A1T0 RZ, [UR5], RZ ;  /* 0x000000ffffff79a7 */ /* 0x000fe20008100405 */
[----:B-----5:R-:W-:Y:S01]  /*54e0*/  @!P4 IMAD.X R0, RZ, RZ, R37, P0 ;  /* 0x000000ffff00c224 */ /* 0x020fe200000e0625 */
[----:B------:R-:W5:Y:S02]  /*54f0*/  SYNCS.PHASECHK.TRANS64.TRYWAIT P2, [UR4+0x58], R12 ;  /* 0x0000580cff0075a7 */ /* 0x000f640008041104 */
[----:B----45:R-:W-:Y:S05]  /*5500*/  @!P2 BRA `(.L_x_96) ;  /* 0x000000480038a947 */ /* 0x030fea0003800000 */
.L_x_185:
        /* <DEDUP_REMOVED lines=8> */
[----:B------:R-:W-:Y:S01]  /*5590*/  @!UP1 UIADD3 UR32, UPT, UPT, UR4, 0x2200, URZ ;  /* 0x0000220004209890 */ /* 0x000fe2000fffe0ff */
[----:B------:R-:W-:Y:S01]  /*55a0*/  @!P4 IADD3 R21, P0, PT, R36, 0x580, RZ ;  /* 0x000005802415c810 */ /* 0x000fe20007f1e0ff */
[----:B------:R-:W-:Y:S01]  /*55b0*/  UMOV UR35, UR43 ;  /* 0x0000002b00237c82 */ /* 0x000fe20008000000 */
[----:B------:R-:W-:Y:S01]  /*55c0*/  UMOV UR36, UR60 ;  /* 0x0000003c00247c82 */ /* 0x000fe20008000000 */
[----:B------:R-:W-:Y:S01]  /*55d0*/  @!UP1 UIADD3 UR10, UPT, UPT, UR42, 0x50, URZ ;  /* 0x000000502a0a9890 */ /* 0x000fe2000fffe0ff */
[----:B------:R-:W-:Y:S01]  /*55e0*/  IMAD.U32 R10, RZ, RZ, UR6 ;  /* 0x00000006ff0a7e24 */ /* 0x000fe2000f8e00ff */
[----:B------:R-:W-:Y:S01]  /*55f0*/  @!UP1 UIADD3 UR8, UPT, UPT, UR4, 0x3200, URZ ;  /* 0x0000320004089890 */ /* 0x000fe2000fffe0ff */
[----:B------:R-:W-:Y:S01]  /*5600*/  IMAD.U32 R11, RZ, RZ, UR5 ;  /* 0x00000005ff0b7e24 */ /* 0x000fe2000f8e00ff */
[----:B------:R-:W-:Y:S01]  /*5610*/  VOTEU.ALL UP1, P4 ;  /* 0x0000000000ff7886 */ /* 0x000fe20002020000 */
[----:B------:R-:W-:Y:S01]  /*5620*/  UMOV UR9, UR33 ;  /* 0x0000002100097c82 */ /* 0x000fe20008000000 */
[----:B------:R-:W-:Y:S01]  /*5630*/  @!P4 R2UR UR6, R10 ;  /* 0x000000000a06c2ca */ /* 0x000fe200000e0000 */
[----:B------:R-:W-:Y:S01]  /*5640*/  UMOV UR11, UR43 ;  /* 0x0000002b000b7c82 */ /* 0x000fe20008000000 */
[----:B------:R-:W-:Y:S01]  /*5650*/  @!P4 R2UR UR7, R11 ;  /* 0x000000000b07c2ca */ /* 0x000fe200000e0000 */
[----:B------:R-:W-:Y:S01]  /*5660*/  UMOV UR12, UR60 ;  /* 0x0000003c000c7c82 */ /* 0x000fe20008000000 */
[----:B------:R-:W-:Y:S01]  /*5670*/  UPRMT UR5, UR54, 0x654, UR33 ;  /* 0x0000065436057896 */ /* 0x000fe20008000021 */
[----:B------:R-:W-:Y:S10]  /*5680*/  @!P4 IMAD.X R20, RZ, RZ, R37, P0 ;  /* 0x000000ffff14c224 */ /* 0x000ff400000e0625 */
[----:B------:R4:W-:Y:S01]  /*5690*/  @!UP2 UTMALDG.3D [UR32], [UR6], desc[UR16] ;  /* 0x000010200600a5b4 */ /* 0x0009e20008011000 */
[----:B------:R4:W-:Y:S01]  /*56a0*/  @!UP1 UTMALDG.3D [UR8], [UR6], desc[UR16] ;  /* 0x00001008060095b4 */ /* 0x0009e20008011000 */
[----:B------:R4:W-:Y:S01]  /*56b0*/  @!P4 SYNCS.ARRIVE.TRANS64.RED.A0TR RZ, [UR4+0x38], R0 ;  /* 0x00003800ffffc9a7 */ /* 0x0009e20008300404 */
[----:B------:R-:W-:Y:S01]  /*56c0*/  SYNCS.ARRIVE.TRANS64.RED.A1T0 RZ, [UR5], RZ ;  /* 0x000000ffffff79a7 */ /* 0x000fe20008100405 */
[----:B------:R-:W5:Y:S02]  /*56d0*/  SYNCS.PHASECHK.TRANS64.TRYWAIT P2, [UR4+0x60], R12 ;  /* 0x0000600cff0075a7 */ /* 0x000f640008041104 */
[----:B----45:R-:W-:Y:S05]  /*56e0*/  @!P2 BRA `(.L_x_97) ;  /* 0x0000004400d8a947 */ /* 0x030fea0003800000 */
.L_x_187:
[----:B------:R-:W4:Y:S01]  /*56f0*/  LDC.64 R14, c[0x0][0xb10] ;  /* 0x0002c400ff0e7b82 */ /* 0x000f220000000a00 */
[----:B------:R-:W-:Y:S01]  /*5700*/  @!P4 R2UR UR6, R21 ;  /* 0x000000001506c2ca */ /* 0x000fe200000e0000 */
[----:B------:R-:W-:Y:S01]  /*5710*/  VOTEU.ALL UP1, P4 ;  /* 0x0000000000ff7886 */ /* 0x000fe20002020000 */
[----:B------:R-:W-:Y:S01]  /*5720*/  @!P4 R2UR UR5, R20 ;  /* 0x000000001405c2ca */ /* 0x000fe200000e0000 */
[----:B------:R-:W-:Y:S01]  /*5730*/  VOTEU.ALL UP2, P4 ;  /* 0x0000000000ff7886 */ /* 0x000fe20002040000 */
[----:B------:R-:W-:Y:S03]  /*5740*/  UMOV UR16, 0x0 ;  /* 0x0000000000107882 */ /* 0x000fe60000000000 */
[----:B------:R-:W5:Y:S01]  /*5750*/  LDC.64 R10, c[0x0][0xb18] ;  /* 0x0002c600ff0a7b82 */ /* 0x000f620000000a00 */
[----:B------:R-:W-:Y:S01]  /*5760*/  @!UP1 UIADD3 UR26, UPT, UPT, UR42, 0x20, URZ ;  /* 0x000000202a1a9890 */ /* 0x000fe2000fffe0ff */
[----:B------:R-:W-:Y:S01]  /*5770*/  @P3 SHF.R.U32.HI R24, RZ, 0x10, R29 ;  /* 0x00000010ff183819 */ /* 0x000fe2000001161d */
[----:B------:R-:W-:Y:S01]  /*5780*/  @!UP1 UIADD3 UR24, UPT, UPT, UR4, 0x4200, URZ ;  /* 0x0000420004189890 */ /* 0x000fe2000fffe0ff */
[----:B------:R-:W-:Y:S01]  /*5790*/  VIADD R27, R27, 0x1 ;  /* 0x000000011b1b7836 */ /* 0x000fe20000000000 */
[----:B------:R-:W-:Y:S03]  /*57a0*/  UMOV UR17, 0x10000000 ;  /* 0x1000000000117882 */ /* 0x000fe60000000000 */
[----:B------:R-:W1:Y:S01]  /*57b0*/  @!P1 LDC R0, c[0x0][0xb20] ;  /* 0x0002c800ff009b82 */ /* 0x000e620000000800 */
[----:B------:R-:W-:Y:S01]  /*57c0*/  UMOV UR27, UR43 ;  /* 0x0000002b001b7c82 */ /* 0x000fe20008000000 */
[----:B------:R-:W-:Y:S01]  /*57d0*/  IMAD.U32 R20, RZ, RZ, UR6 ;  /* 0x00000006ff147e24 */ /* 0x000fe2000f8e00ff */
[----:B------:R-:W-:Y:S05]  /*57e0*/  UMOV UR28, UR60 ;  /* 0x0000003c001c7c82 */ /* 0x000fea0008000000 */
[----:B--2---:R-:W2:Y:S01]  /*57f0*/  @!P1 LDC R3, c[0x0][0xb0c] ;  /* 0x0002c300ff039b82 */ /* 0x004ea20000000800 */
[----:B------:R-:W-:Y:S01]  /*5800*/  IMAD.U32 R21, RZ, RZ, UR5 ;  /* 0x00000005ff157e24 */ /* 0x000fe2000f8e00ff */
[----:B------:R-:W-:Y:S01]  /*5810*/  @!UP1 UIADD3 UR10, UPT, UPT, UR42, 0x60, URZ ;  /* 0x000000602a0a9890 */ /* 0x000fe2000fffe0ff */
[----:B------:R-:W-:Y:S01]  /*5820*/  @!P4 R2UR UR6, R20 ;  /* 0x000000001406c2ca */ /* 0x000fe200000e0000 */
[----:B------:R-:W-:Y:S01]  /*5830*/  @!UP1 UIADD3 UR8, UPT, UPT, UR4, 0x5200, URZ ;  /* 0x0000520004089890 */ /* 0x000fe2000fffe0ff */
[----:B------:R-:W-:Y:S01]  /*5840*/  @!P4 IMAD.MOV.U32 R20, RZ, RZ, 0x2000 ;  /* 0x00002000ff14c424 */ /* 0x000fe200078e00ff */
[----:B------:R-:W-:Y:S01]  /*5850*/  @!P4 R2UR UR7, R21 ;  /* 0x000000001507c2ca */ /* 0x000fe200000e0000 */
[----:B------:R-:W-:Y:S01]  /*5860*/  VOTEU.ALL UP1, P4 ;  /* 0x0000000000ff7886 */ /* 0x000fe20002020000 */
[----:B------:R-:W-:Y:S01]  /*5870*/  UMOV UR9, UR25 ;  /* 0x0000001900097c82 */ /* 0x000fe20008000000 */
[----:B------:R-:W-:Y:S01]  /*5880*/  UMOV UR11, UR43 ;  /* 0x0000002b000b7c82 */ /* 0x000fe20008000000 */
[----:B------:R-:W-:Y:S01]  /*5890*/  UMOV UR12, UR60 ;  /* 0x0000003c000c7c82 */ /* 0x000fe20008000000 */
[----:B------:R-:W-:Y:S08]  /*58a0*/  UPRMT UR5, UR54, 0x654, UR25 ;  /* 0x0000065436057896 */ /* 0x000ff00008000019 */
[----:B------:R1:W-:Y:S01]  /*58b0*/  @!UP2 UTMALDG.3D [UR24], [UR6], desc[UR16] ;  /* 0x000010180600a5b4 */ /* 0x0003e20008011000 */
[----:B--2---:R-:W-:Y:S01]  /*58c0*/  @!P1 ISETP.NE.AND P2, PT, R3, 0x1, PT ;  /* 0x000000010300980c */ /* 0x004fe20003f45270 */
[C---:B----4-:R-:W-:Y:S01]  /*58d0*/  @!P1 IMAD.HI.U32 R14, R13.reuse, R14, RZ ;  /* 0x0000000e0d0e9227 */ /* 0x050fe200078e00ff */
[----:B-----5:R-:W-:Y:S01]  /*58e0*/  @!P1 ISETP.NE.AND P0, PT, R10, 0x1, PT ;  /* 0x000000010a00980c */ /* 0x020fe20003f05270 */
[----:B------:R2:W-:Y:S01]  /*58f0*/  @!UP1 UTMALDG.3D [UR8], [UR6], desc[UR16] ;  /* 0x00001008060095b4 */ /* 0x0005e20008011000 */
[----:B------:R2:W-:Y:S01]  /*5900*/  @!P4 SYNCS.ARRIVE.TRANS64.RED.A0TR RZ, [UR4+0x40], R20 ;  /* 0x00004014ffffc9a7 */ /* 0x0005e20008300404 */
[C---:B------:R-:W-:Y:S01]  /*5910*/  @!P1 IMAD.HI.U32 R11, R8.reuse, R11, RZ ;  /* 0x0000000b080b9227 */ /* 0x040fe200078e00ff */
[----:B------:R-:W-:Y:S04]  /*5920*/  @!P1 SHF.R.U32.HI R14, RZ, R15, R14 ;  /* 0x0000000fff0e9219 */ /* 0x000fe8000001160e */
[----:B-1----:R-:W-:Y:S02]  /*5930*/  @!P1 SHF.R.U32.HI R9, RZ, R0, R11 ;  /* 0x00000000ff099219 */ /* 0x002fe4000001160b */
[----:B------:R-:W-:Y:S02]  /*5940*/  @!P1 SEL R14, R13, R14, !P2 ;  /* 0x0000000e0d0e9207 */ /* 0x000fe40005000000 */
[----:B------:R-:W-:Y:S05]  /*5950*/  @!P1 SEL R9, R8, R9, !P0 ;  /* 0x0000000908099207 */ /* 0x000fea0004000000 */
[----:B------:R-:W-:Y:S01]  /*5960*/  @!P1 IMAD.IADD R0, R9, 0x1, -R14 ;  /* 0x0000000109009824 */ /* 0x000fe200078e0a0e */
[----:B------:R-:W-:Y:S01]  /*5970*/  SYNCS.ARRIVE.TRANS64.RED.A1T0 RZ, [UR5], RZ ;  /* 0x000000ffffff79a7 */ /* 0x000fe20008100405 */
[----:B------:R-:W-:Y:S02]  /*5980*/  @!P1 IMAD.IADD R9, R14, 0x1, -R9 ;  /* 0x000000010e099824 */ /* 0x000fe400078e0a09 */
[----:B------:R-:W-:Y:S02]  /*5990*/  @!P1 IMAD R13, R0, R3, R13 ;  /* 0x00000003000d9224 */ /* 0x000fe400078e020d */
[----:B------:R-:W-:Y:S01]  /*59a0*/  @!P1 IMAD R8, R9, R10, R8 ;  /* 0x0000000a09089224 */ /* 0x000fe200078e0208 */
[----:B------:R-:W1:Y:S02]  /*59b0*/  SYNCS.PHASECHK.TRANS64.TRYWAIT P5, [UR4+0x68], R12 ;  /* 0x0000680cff0075a7 */ /* 0x000e6400080a1104 */
[----:B-12---:R-:W-:Y:S05]  /*59c0*/  @!P5 BRA `(.L_x_98) ;  /* 0x000000440038d947 */ /* 0x006fea0003800000 */
.L_x_189:
[----:B-1----:R-:W-:Y:S01]  /*59d0*/  @!P4 IADD3 R3, P0, PT, R36, 0x580, RZ ;  /* 0x000005802403c810 */ /* 0x002fe20007f1e0ff */
[----:B------:R-:W-:Y:S01]  /*59e0*/  VOTEU.ALL UP1, P4 ;  /* 0x0000000000ff7886 */ /* 0x000fe20002020000 */
[----:B------:R-:W-:Y:S01]  /*59f0*/  VOTEU.ALL UP2, P4 ;  /* 0x0000000000ff7886 */ /* 0x000fe20002040000 */
[----:B------:R-:W-:Y:S01]  /*5a00*/  UMOV UR22, 0x0 ;  /* 0x0000000000167882 */ /* 0x000fe20000000000 */
[----:B------:R-:W-:Y:S01]  /*5a10*/  @!P4 R2UR UR6, R3 ;  /* 0x000000000306c2ca */ /* 0x000fe200000e0000 */
[----:B------:R-:W-:Y:S01]  /*5a20*/  @!P4 IMAD.X R0, RZ, RZ, R37, P0 ;  /* 0x000000ffff00c224 */ /* 0x000fe200000e0625 */
[----:B------:R-:W-:Y:S01]  /*5a30*/  @!UP1 UIADD3 UR17, UPT, UPT, UR4, 0x48, URZ ;  /* 0x0000004804119890 */ /* 0x000fe2000fffe0ff */
[----:B------:R-:W-:Y:S01]  /*5a40*/  ISETP.NE.AND P0, PT, R27, 0x2, PT ;  /* 0x000000021b00780c */ /* 0x000fe20003f05270 */
[----:B------:R-:W-:Y:S01]  /*5a50*/  @!UP1 UIADD3 UR18, UPT, UPT, UR42, 0x30, URZ ;  /* 0x000000302a129890 */ /* 0x000fe2000fffe0ff */
[----:B------:R-:W-:Y:S01]  /*5a60*/  LOP3.LUT R32, R32, 0x1, RZ, 0x3c, !PT ;  /* 0x0000000120207812 */ /* 0x000fe200078e3cff */
[----:B------:R-:W-:Y:S01]  /*5a70*/  @!UP1 UIADD3 UR16, UPT, UPT, UR4, 0x6200, URZ ;  /* 0x0000620004109890 */ /* 0x000fe2000fffe0ff */
[----:B------:R-:W-:Y:S01]  /*5a80*/  @!P4 R2UR UR5, R0 ;  /* 0x000000000005c2ca */ /* 0x000fe200000e0000 */
[----:B------:R-:W-:Y:S01]  /*5a90*/  UMOV UR23, 0x10000000 ;  /* 0x1000000000177882 */ /* 0x000fe20000000000 */
[----:B------:R-:W-:Y:S01]  /*5aa0*/  UMOV UR19, UR43 ;  /* 0x0000002b00137c82 */ /* 0x000fe20008000000 */
[----:B------:R-:W-:Y:S01]  /*5ab0*/  UMOV UR20, UR60 ;  /* 0x0000003c00147c82 */ /* 0x000fe20008000000 */
[----:B------:R-:W-:Y:S01]  /*5ac0*/  @!UP1 UIADD3 UR10, UPT, UPT, UR42, 0x70, URZ ;  /* 0x000000702a0a9890 */ /* 0x000fe2000fffe0ff */
[----:B------:R-:W-:Y:S01]  /*5ad0*/  SEL R0, RZ, 0x1, P0 ;  /* 0x00000001ff007807 */ /* 0x000fe20000000000 */
[----:B------:R-:W-:Y:S01]  /*5ae0*/  IMAD.U32 R10, RZ, RZ, UR6 ;  /* 0x00000006ff0a7e24 */ /* 0x000fe2000f8e00ff */
[----:B------:R-:W-:Y:S01]  /*5af0*/  @!UP1 UIADD3 UR8, UPT, UPT, UR4, 0x7200, URZ ;  /* 0x0000720004089890 */ /* 0x000fe2000fffe0ff */
[----:B------:R-:W-:Y:S01]  /*5b00*/  IMAD.IADD R20, R8, 0x1, R66 ;  /* 0x0000000108147824 */ /* 0x000fe200078e0242 */
[----:B------:R-:W-:Y:S01]  /*5b10*/  VOTEU.ALL UP1, P4 ;  /* 0x0000000000ff7886 */ /* 0x000fe20002020000 */
[----:B------:R-:W-:Y:S01]  /*5b20*/  UMOV UR11, UR43 ;  /* 0x0000002b000b7c82 */ /* 0x000fe20008000000 */
[----:B------:R-:W-:Y:S01]  /*5b30*/  @!P4 R2UR UR6, R10 ;  /* 0x000000000a06c2ca */ /* 0x000fe200000e0000 */
[----:B------:R-:W-:Y:S01]  /*5b40*/  UMOV UR12, UR60 ;  /* 0x0000003c000c7c82 */ /* 0x000fe20008000000 */
[----:B------:R-:W-:Y:S01]  /*5b50*/  IMAD.U32 R11, RZ, RZ, UR5 ;  /* 0x00000005ff0b7e24 */ /* 0x000fe2000f8e00ff */
[----:B------:R-:W-:Y:S01]  /*5b60*/  UMOV UR9, UR17 ;  /* 0x0000001100097c82 */ /* 0x000fe20008000000 */
[----:B------:R-:W-:Y:S01]  /*5b70*/  @P3 R2UR UR60, R24 ;  /* 0x00000000183c32ca */ /* 0x000fe200000e0000 */
[----:B------:R-:W-:Y:S01]  /*5b80*/  IMAD.IADD R21, R13, 0x1, R68 ;  /* 0x000000010d157824 */ /* 0x000fe200078e0244 */
[----:B------:R-:W-:Y:S02]  /*5b90*/  LOP3.LUT R25, R25, R0, RZ, 0x3c, !PT ;  /* 0x0000000019197212 */ /* 0x000fe400078e3cff */
[----:B------:R-:W-:Y:S02]  /*5ba0*/  @!P4 R2UR UR7, R11 ;  /* 0x000000000b07c2ca */ /* 0x000fe400000e0000 */
[----:B------:R-:W-:Y:S11]  /*5bb0*/  SEL R27, R27, RZ, P0 ;  /* 0x000000ff1b1b7207 */ /* 0x000ff60000000000 */
[----:B------:R4:W-:Y:S01]  /*5bc0*/  @!UP2 UTMALDG.3D [UR16], [UR6], desc[UR22] ;  /* 0x000016100600a5b4 */ /* 0x0009e20008011000 */
[----:B------:R4:W-:Y:S01]  /*5bd0*/  @!UP1 UTMALDG.3D [UR8], [UR6], desc[UR22] ;  /* 0x00001608060095b4 */ /* 0x0009e20008011000 */
[----:B------:R4:W-:Y:S01]  /*5be0*/  @!P4 SYNCS.ARRIVE.TRANS64.RED.A0TR RZ, [UR4+0x48], R23 ;  /* 0x00004817ffffc9a7 */ /* 0x0009e20008300404 */
[----:B------:R-:W-:Y:S01]  /*5bf0*/  UPLOP3.LUT UP1, UPT, UPT, UPT, UPT, 0x80, 0x8 ;  /* 0x000000000008789c */ /* 0x000fe20003f2f070 */
[----:B------:R-:W-:Y:S01]  /*5c00*/  SYNCS.ARRIVE.TRANS64.RED.A1T0 RZ, [UR13], RZ ;  /* 0x000000ffffff79a7 */ /* 0x000fe2000810040d */
[----:B------:R-:W-:Y:S09]  /*5c10*/  @P3 BRA `(.L_x_99) ;  /* 0xfffffff0002c3947 */ /* 0x000ff2000383ffff */
[----:B------:R-:W-:-:S04]  /*5c20*/  SHF.L.U32 R3, R32, 0x1f, RZ ;  /* 0x0000001f20037819 */ /* 0x000fc800000006ff */
[----:B------:R-:W1:Y:S02]  /*5c30*/  SYNCS.PHASECHK.TRANS64.TRYWAIT P0, [UR4+0x50], R3 ;  /* 0x00005003ff0075a7 */ /* 0x000e640008001104 */
[----:B-1----:R-:W-:Y:S05]  /*5c40*/  @!P0 BRA `(.L_x_100) ;  /* 0x0000004000b08947 */ /* 0x002fea0003800000 */
.L_x_191:
[----:B------:R-:W2:Y:S02]  /*5c50*/  SYNCS.PHASECHK.TRANS64.TRYWAIT P0, [UR4+0x58], R3 ;  /* 0x00005803ff0075a7 */ /* 0x000ea40008001104 */
[----:B--2---:R-:W-:Y:S05]  /*5c60*/  @!P0 BRA `(.L_x_101) ;  /* 0x0000004000c08947 */ /* 0x004fea0003800000 */
.L_x_193:
[----:B------:R-:W2:Y:S02]  /*5c70*/  SYNCS.PHASECHK.TRANS64.TRYWAIT P0, [UR4+0x60], R3 ;  /* 0x00006003ff0075a7 */ /* 0x000ea40008001104 */
[----:B--2---:R-:W-:Y:S05]  /*5c80*/  @!P0 BRA `(.L_x_102) ;  /* 0x0000004000d08947 */ /* 0x004fea0003800000 */
.L_x_195:
[----:B-1----:R-:W-:-:S07]  /*5c90*/  MOV R0, UR4 ;  /* 0x0000000400007c02 */ /* 0x002fce0008000f00 */
.L_x_103:
[----:B-1----:R-:W-:-:S04]  /*5ca0*/  SHF.L.U32 R3, R32, 0x1f, RZ ;  /* 0x0000001f20037819 */ /* 0x002fc800000006ff */
[----:B------:R1:W2:Y:S03]  /*5cb0*/  SYNCS.PHASECHK.TRANS64.TRYWAIT P0, [R0+URZ+0x68], R3 ;  /* 0x00006803000075a7 */ /* 0x0002a600080011ff */
[----:B--2---:R-:W-:Y:S05]  /*5cc0*/  @!P0 NANOSLEEP.SYNCS 0x989680 ;  /* 0x009896800000895d */ /* 0x004fea0003900000 */
[----:B------:R-:W2:Y:S02]  /*5cd0*/  @!P0 SYNCS.PHASECHK.TRANS64 P0, [R0+URZ+0x68], R3 ;  /* 0x00006803000085a7 */ /* 0x000ea400080010ff */
[----:B--2-4-:R-:W-:Y:S05]  /*5ce0*/  @P0 EXIT ;  /* 0x000000000000094d */ /* 0x014fea0003800000 */
[----:B------:R-:W-:Y:S05]  /*5cf0*/  BRA `(.L_x_103) ;  /* 0xfffffffc00e87947 */ /* 0x000fea000383ffff */
.L_x_88:
[----:B------:R-:W-:-:S06]  /*5d00*/  UISETP.GE.AND UP1, UPT, UR10, 0x4, UPT ;  /* 0x000000040a00788c */ /* 0x000fcc000bf26270 */
[----:B------:R-:W-:-:S13]  /*5d10*/  PLOP3.LUT P0, PT, PT, PT, UP1, 0x80, 0x8 ;  /* 0x000000000008781c */ /* 0x000fda0003f0f018 */
[----:B------:R-:W-:Y:S05]  /*5d20*/  @!P0 EXIT ;  /* 0x000000000000894d */ /* 0x000fea0003800000 */
[----:B------:R-:W-:Y:S01]  /*5d30*/  BAR.SYNC.DEFER_BLOCKING 0x6, 0xa0 ;  /* 0x0182800000007b1d */ /* 0x000fe20000010000 */
[C---:B------:R-:W-:Y:S01]  /*5d40*/  IMAD.SHL.U32 R4, R81.reuse, 0x10, RZ ;  /* 0x0000001051047824 */ /* 0x040fe200078e00ff */
[C---:B------:R-:W-:Y:S01]  /*5d50*/  SHF.L.U32 R2, R72.reuse, 0x15, RZ ;  /* 0x0000001548027819 */ /* 0x040fe200000006ff */
[----:B------:R-:W-:Y:S01]  /*5d60*/  IMAD.SHL.U32 R5, R72, 0x200, RZ ;  /* 0x0000020048057824 */ /* 0x000fe200078e00ff */
[C---:B------:R-:W-:Y:S01]  /*5d70*/  LOP3.LUT R82, R81.reuse, 0x60, RZ, 0xc0, !PT ;  /* 0x0000006051527812 */ /* 0x040fe200078ec0ff */
[C---:B------:R-:W-:Y:S01]  /*5d80*/  IMAD.SHL.U32 R3, R81.reuse, 0x2, RZ ;  /* 0x0000000251037824 */ /* 0x040fe200078e00ff */
[----:B------:R-:W-:Y:S02]  /*5d90*/  UMOV UR36, 0x400 ;  /* 0x0000040000247882 */ /* 0x000fe40000000000 */
[----:B------:R-:W1:Y:S01]  /*5da0*/  LDC R71, c[0x0][0x370] ;  /* 0x0000dc00ff477b82 */ /* 0x000e620000000800 */
[----:B------:R-:W-:Y:S01]  /*5db0*/  ULEA UR36, UR54, UR36, 0x18 ;  /* 0x0000002436247291 */ /* 0x000fe2000f8ec0ff */
[C---:B------:R-:W-:Y:S01]  /*5dc0*/  LOP3.LUT R80, R4.reuse, 0x590, RZ, 0xc0, !PT ;  /* 0x0000059004507812 */ /* 0x040fe200078ec0ff */
[C---:B------:R-:W-:Y:S01]  /*5dd0*/  IMAD.U32 R33, R81.reuse, 0x10000, RZ ;  /* 0x0001000051217824 */ /* 0x040fe200078e00ff */
[----:B------:R-:W-:Y:S01]  /*5de0*/  LOP3.LUT R4, R4, 0x60, RZ, 0xc0, !PT ;  /* 0x0000006004047812 */ /* 0x000fe200078ec0ff */
[----:B------:R-:W-:Y:S01]  /*5df0*/  UIADD3 UR4, UPT, UPT, UR36, 0x200, URZ ;  /* 0x0000020024047890 */ /* 0x000fe2000fffe0ff */
[----:B------:R-:W-:Y:S01]  /*5e00*/  LOP3.LUT R80, R80, 0x200, R5, 0xf8, !PT ;  /* 0x0000020050507812 */ /* 0x000fe200078ef805 */
[----:B------:R-:W-:Y:S01]  /*5e10*/  HFMA2 R30, -RZ, RZ, 0, 0 ;  /* 0x00000000ff1e7431 */ /* 0x000fe200000001ff */
[----:B------:R-:W2:Y:S01]  /*5e20*/  LDC R28, c[0x0][0xb0c] ;  /* 0x0002c300ff1c7b82 */ /* 0x000ea20000000800 */
[----:B------:R-:W-:Y:S01]  /*5e30*/  LOP3.LUT R3, R4, 0xc, R3, 0xf8, !PT ;  /* 0x0000000c04037812 */ /* 0x000fe200078ef803 */
[----:B------:R-:W-:Y:S01]  /*5e40*/  IMAD.MOV.U32 R77, RZ, RZ, 0x1 ;  /* 0x00000001ff4d7424 */ /* 0x000fe200078e00ff */
[----:B------:R-:W-:Y:S01]  /*5e50*/  LOP3.LUT R2, R2, 0x200000, RZ, 0xc0, !PT ;  /* 0x0020000002027812 */ /* 0x000fe200078ec0ff */
[----:B------:R-:W-:Y:S01]  /*5e60*/  IMAD.MOV.U32 R76, RZ, RZ, RZ ;  /* 0x000000ffff4c7224 */ /* 0x000fe200078e00ff */
[----:B------:R-:W-:Y:S01]  /*5e70*/  LOP3.LUT R80, R80, R3, RZ, 0xfc, !PT ;  /* 0x0000000350507212 */ /* 0x000fe200078efcff */
[----:B------:R-:W-:Y:S01]  /*5e80*/  IMAD.MOV.U32 R85, RZ, RZ, RZ ;  /* 0x000000ffff557224 */ /* 0x000fe200078e00ff */
[----:B------:R-:W-:Y:S01]  /*5e90*/  MOV R73, UR4 ;  /* 0x0000000400497c02 */ /* 0x000fe20008000f00 */
[----:B------:R-:W3:Y:S01]  /*5ea0*/  LDC R69, c[0x0][0xb20] ;  /* 0x0002c800ff457b82 */ /* 0x000ee20000000800 */
[----:B------:R-:W4:Y:S01]  /*5eb0*/  LDS R0, [UR36+0x130] ;  /* 0x00013024ff007984 */ /* 0x000f220008000800 */
[C---:B------:R-:W-:Y:S01]  /*5ec0*/  LOP3.LUT R79, R81.reuse, 0x2, RZ, 0xc0, !PT ;  /* 0x00000002514f7812 */ /* 0x040fe200078ec0ff */
[----:B------:R-:W1:Y:S01]  /*5ed0*/  LDCU.64 UR48, c[0x0][0x348] ;  /* 0x00006900ff3077ac */ /* 0x000e620008000a00 */
[----:B------:R-:W-:Y:S01]  /*5ee0*/  LOP3.LUT R33, R2, 0x400000, R33, 0xf8, !PT ;  /* 0x0040000002217812 */ /* 0x000fe200078ef821 */
[----:B------:R-:W-:Y:S01]  /*5ef0*/  IMAD R80, R80, 0x4, R73 ;  /* 0x0000000450507824 */ /* 0x000fe200078e0249 */
[----:B------:R-:W-:Y:S01]  /*5f00*/  LOP3.LUT R81, R81, 0x4, RZ, 0xc0, !PT ;  /* 0x0000000451517812 */ /* 0x000fe200078ec0ff */
[----:B------:R-:W1:Y:S01]  /*5f10*/  LDCU.64 UR44, c[0x0][0x888] ;  /* 0x00011100ff2c77ac */ /* 0x000e620008000a00 */
[----:B------:R-:W1:Y:S01]  /*5f20*/  LDC R27, c[0x0][0xb30] ;  /* 0x0002cc00ff1b7b82 */ /* 0x000e620000000800 */
[----:B------:R-:W-:Y:S01]  /*5f30*/  MOV R75, RZ ;  /* 0x000000ff004b7202 */ /* 0x000fe20000000f00 */
[--C-:B------:R-:W-:Y:S01]  /*5f40*/  IMAD R79, R79, -0x10, R80.reuse ;  /* 0xfffffff04f4f7824 */ /* 0x100fe200078e0250 */
[----:B------:R-:W1:Y:S01]  /*5f50*/  LDCU.64 UR46, c[0x0][0x890] ;  /* 0x00011200ff2e77ac */ /* 0x000e620008000a00 */
[----:B------:R-:W-:Y:S01]  /*5f60*/  IMAD R78, R81, -0x10, R80 ;  /* 0xfffffff0514e7824 */ /* 0x000fe200078e0250 */
[----:B------:R-:W-:-:S03]  /*5f70*/  UMOV UR39, URZ ;  /* 0x000000ff00277c82 */ /* 0x000fc60008000000 */
[----:B------:R-:W1:Y:S01]  /*5f80*/  LDC.64 R64, c[0x0][0xb10] ;  /* 0x0002c400ff407b82 */ /* 0x000e620000000a00 */
[----:B------:R-:W-:-:S07]  /*5f90*/  UMOV UR37, URZ ;  /* 0x000000ff00257c82 */ /* 0x000fce0008000000 */
[----:B------:R-:W1:Y:S08]  /*5fa0*/  LDC.64 R24, c[0x0][0xb18] ;  /* 0x0002c600ff187b82 */ /* 0x000e700000000a00 */
[----:B------:R-:W1:Y:S08]  /*5fb0*/  LDC.64 R22, c[0x0][0xb28] ;  /* 0x0002ca00ff167b82 */ /* 0x000e700000000a00 */
[----:B------:R-:W1:Y:S01]  /*5fc0*/  LDC.64 R62, c[0x0][0x8b0] ;  /* 0x00022c00ff3e7b82 */ /* 0x000e620000000a00 */
[----:B----4-:R-:W-:-:S07]  /*5fd0*/  IMAD.IADD R33, R0, 0x1, R33 ;  /* 0x0000000100217824 */ /* 0x010fce00078e0221 */
[----:B------:R-:W4:Y:S08]  /*5fe0*/  LDC.64 R60, c[0x0][0x8a8] ;  /* 0x00022a00ff3c7b82 */ /* 0x000f300000000a00 */
[----:B--23--:R-:W1:Y:S02]  /*5ff0*/  LDC R70, c[0x0][0x374] ;  /* 0x0000dd00ff467b82 */ /* 0x00ce640000000800 */
.L_x_147:
[----:B------:R-:W-:Y:S02]  /*6000*/  LEA R0, R85, UR36, 0x3 ;  /* 0x0000002455007c11 */ /* 0x000fe4000f8e18ff */
[----:B------:R-:W-:Y:S02]  /*6010*/  SHF.L.U32 R3, R75, 0x1f, RZ ;  /* 0x0000001f4b037819 */ /* 0x000fe400000006ff */
[----:B-1----:R-:W-:Y:S02]  /*6020*/  LEA R16, R85, UR36, 0x4 ;  /* 0x0000002455107c11 */ /* 0x002fe4000f8e20ff */
[----:B------:R-:W2:Y:S02]  /*6030*/  SYNCS.PHASECHK.TRANS64.TRYWAIT P0, [R0+URZ+0x80], R3 ;  /* 0x00008003000075a7 */ /* 0x000ea400080011ff */
[----:B--23--:R-:W-:Y:S05]  /*6040*/  @!P0 BRA `(.L_x_104) ;  /* 0x0000003c00f88947 */ /* 0x00cfea0003800000 */
.L_x_196:
[----:B------:R-:W3:Y:S01]  /*6050*/  LDC.64 R12, c[0x0][0xb10] ;  /* 0x0002c400ff0c7b82 */ /* 0x000ee20000000a00 */
[----:B------:R-:W4:Y:S01]  /*6060*/  LDS.128 R16, [R16+0x110] ;  /* 0x0001100010107984 */ /* 0x000f220000000c00 */
[----:B-1----:R-:W-:Y:S01]  /*6070*/  ISETP.NE.AND P1, PT, R27, 0x1, PT ;  /* 0x000000011b00780c */ /* 0x002fe20003f25270 */
[----:B--2---:R-:W-:Y:S01]  /*6080*/  VIADD R0, R0, 0x90 ;  /* 0x0000009000007836 */ /* 0x004fe20000000000 */
[----:B------:R-:W-:Y:S04]  /*6090*/  ISETP.GE.AND P0, PT, R26, 0x1, PT ;  /* 0x000000011a00780c */ /* 0x000fe80003f06270 */
[----:B------:R-:W1:Y:S01]  /*60a0*/  LDC.64 R10, c[0x0][0xb18] ;  /* 0x0002c600ff0a7b82 */ /* 0x000e620000000a00 */
[----:B------:R-:W-:Y:S01]  /*60b0*/  PRMT R0, RZ, 0x654, R0 ;  /* 0x00000654ff007816 */ /* 0x000fe20000000000 */
[----:B------:R-:W-:Y:S01]  /*60c0*/  @!PT LDS RZ, [RZ] ;  /* 0x00000000fffff984 */ /* 0x000fe20000000800 */
[----:B------:R-:W-:Y:S01]  /*60d0*/  @!PT LDS RZ, [RZ] ;  /* 0x00000000fffff984 */ /* 0x000fe20000000800 */
[----:B------:R-:W-:Y:S01]  /*60e0*/  @!PT LDS RZ, [RZ] ;  /* 0x00000000fffff984 */ /* 0x000fe20000000800 */
[----:B------:R-:W-:Y:S01]  /*60f0*/  @!PT LDS RZ, [RZ] ;  /* 0x00000000fffff984 */ /* 0x000fe20000000800 */
[----:B------:R2:W-:Y:S06]  /*6100*/  MEMBAR.ALL.CTA ;  /* 0x0000000000007992 */ /* 0x0005ec0000008000 */
[----:B--2---:R-:W2:Y:S01]  /*6110*/  FENCE.VIEW.ASYNC.S ;  /* 0x00000000000073c6 */ /* 0x004ea20000000000 */
[----:B------:R-:W1:Y:S08]  /*6120*/  @!P1 LDC R14, c[0x0][0xb20] ;  /* 0x0002c800ff0e9b82 */ /* 0x000e700000000800 */
[----:B------:R-:W1:Y:S01]  /*6130*/  @!P1 LDC R9, c[0x0][0xb0c] ;  /* 0x0002c300ff099b82 */ /* 0x000e620000000800 */
[----:B--2---:R2:W-:Y:S01]  /*6140*/  SYNCS.ARRIVE.TRANS64.RED.A1T0 RZ, [R0+URZ], RZ ;  /* 0x000000ff00ff79a7 */ /* 0x0045e200081004ff */
[----:B----4-:R-:W-:Y:S04]  /*6150*/  LOP3.LUT P4, RZ, R18, 0x1, RZ, 0xc0, !PT ;  /* 0x0000000112ff7812 */ /* 0x010fe8000788c0ff */
[----:B------:R-:W-:Y:S09]  /*6160*/  P2R R83, PR, RZ, 0x10 ;  /* 0x00000010ff537803 */ /* 0x000ff20000000000 */
[----:B------:R-:W-:Y:S02]  /*6170*/  @P4 MOV R31, R16 ;  /* 0x00000010001f4202 */ /* 0x000fe40000000f00 */
[----:B------:R-:W-:Y:S01]  /*6180*/  @P4 LOP3.LUT R29, R17, 0xffff, RZ, 0xc0, !PT ;  /* 0x0000ffff111d4812 */ /* 0x000fe200078ec0ff */
[----:B--23--:R-:W-:Y:S06]  /*6190*/  @!P0 BRA `(.L_x_105) ;  /* 0x0000000000a48947 */ /* 0x00cfec0003800000 */
[----:B------:R-:W-:Y:S01]  /*61a0*/  IMAD.HI.U32 R36, R70, R25, RZ ;  /* 0x0000001946247227 */ /* 0x000fe200078e00ff */
[----:B------:R-:W-:Y:S02]  /*61b0*/  ISETP.NE.AND P0, PT, R24, 0x1, PT ;  /* 0x000000011800780c */ /* 0x000fe40003f05270 */
[----:B------:R-:W-:Y:S01]  /*61c0*/  ISETP.NE.AND P2, PT, R26, 0x1, PT ;  /* 0x000000011a00780c */ /* 0x000fe20003f45270 */
[-C--:B------:R-:W-:Y:S01]  /*61d0*/  IMAD.HI.U32 R34, R71, R64.reuse, RZ ;  /* 0x0000004047227227 */ /* 0x080fe200078e00ff */
[----:B------:R-:W-:Y:S02]  /*61e0*/  SHF.R.U32.HI R37, RZ, R69, R36 ;  /* 0x00000045ff257219 */ /* 0x000fe40000011624 */
[----:B------:R-:W-:Y:S01]  /*61f0*/  ISETP.NE.AND P3, PT, R28, 0x1, PT ;  /* 0x000000011c00780c */ /* 0x000fe20003f65270 */
[----:B------:R-:W-:Y:S01]  /*6200*/  IMAD.HI.U32 R40, R29, R25, RZ ;  /* 0x000000191d287227 */ /* 0x000fe200078e00ff */
[----:B------:R-:W-:Y:S02]  /*6210*/  SHF.R.U32.HI R34, RZ, R65, R34 ;  /* 0x00000041ff227219 */ /* 0x000fe40000011622 */
[----:B------:R-:W-:Y:S01]  /*6220*/  SEL R3, R70, R37, !P0 ;  /* 0x0000002546037207 */ /* 0x000fe20004000000 */
[----:B------:R-:W-:Y:S01]  /*6230*/  IMAD.HI.U32 R38, R31, R64, RZ ;  /* 0x000000401f267227 */ /* 0x000fe200078e00ff */
[----:B------:R-:W-:Y:S03]  /*6240*/  SEL R7, R71, R34, !P3 ;  /* 0x0000002247077207 */ /* 0x000fe60005800000 */
[-C--:B------:R-:W-:Y:S01]  /*6250*/  IMAD.HI.U32 R34, R3, R22.reuse, RZ ;  /* 0x0000001603227227 */ /* 0x080fe200078e00ff */
[----:B------:R-:W-:Y:S03]  /*6260*/  SHF.R.U32.HI R38, RZ, R65, R38 ;  /* 0x00000041ff267219 */ /* 0x000fe60000011626 */
[----:B------:R-:W-:Y:S01]  /*6270*/  IMAD.HI.U32 R36, R7, R22, RZ ;  /* 0x0000001607247227 */ /* 0x000fe200078e00ff */
[----:B------:R-:W-:Y:S02]  /*6280*/  @P2 SHF.R.U32.HI R3, RZ, R23, R34 ;  /* 0x00000017ff032219 */ /* 0x000fe40000011622 */
[----:B------:R-:W-:Y:S02]  /*6290*/  SHF.R.U32.HI R34, RZ, R69, R40 ;  /* 0x00000045ff227219 */ /* 0x000fe40000011628 */
[----:B------:R-:W-:Y:S01]  /*62a0*/  @P2 SHF.R.U32.HI R7, RZ, R23, R36 ;  /* 0x00000017ff072219 */ /* 0x000fe20000011624 */
[C---:B------:R-:W-:Y:S01]  /*62b0*/  IMAD R2, R26.reuse, R3, RZ ;  /* 0x000000031a027224 */ /* 0x040fe200078e02ff */
[----:B------:R-:W-:Y:S02]  /*62c0*/  SEL R5, R29, R34, !P0 ;  /* 0x000000221d057207 */ /* 0x000fe40004000000 */
[----:B------:R-:W-:Y:S01]  /*62d0*/  SEL R3, R31, R38, !P3 ;  /* 0x000000261f037207 */ /* 0x000fe20005800000 */
[----:B------:R-:W-:Y:S01]  /*62e0*/  IMAD R4, R26, R7, RZ ;  /* 0x000000071a047224 */ /* 0x000fe200078e02ff */
[C---:B------:R-:W-:Y:S01]  /*62f0*/  ISETP.GE.AND P0, PT, R5.reuse, R2, PT ;  /* 0x000000020500720c */ /* 0x040fe20003f06270 */
[----:B------:R-:W-:Y:S03]  /*6300*/  IMAD.HI.U32 R6, R5, R22, RZ ;  /* 0x0000001605067227 */ /* 0x000fe600078e00ff */
[----:B------:R-:W-:Y:S01]  /*6310*/  ISETP.GE.OR P0, PT, R3, R4, P0 ;  /* 0x000000040300720c */ /* 0x000fe20000706670 */
[----:B------:R-:W-:Y:S01]  /*6320*/  IMAD.MOV R4, RZ, RZ, -R3 ;  /* 0x000000ffff047224 */ /* 0x000fe200078e0a03 */
[-C--:B------:R-:W-:Y:S03]  /*6330*/  SHF.R.U32.HI R6, RZ, R23.reuse, R6 ;  /* 0x00000017ff067219 */ /* 0x080fe60000011606 */
[----:B------:R-:W-:Y:S01]  /*6340*/  IMAD R31, R28, R4, R31 ;  /* 0x000000041c1f7224 */ /* 0x000fe200078e021f */
[----:B------:R-:W-:Y:S05]  /*6350*/  SEL R15, R5, R6, !P2 ;  /* 0x00000006050f7207 */ /* 0x000fea0005000000 */
[----:B------:R-:W-:Y:S02]  /*6360*/  IMAD.MOV R6, RZ, RZ, -R15 ;  /* 0x000000ffff067224 */ /* 0x000fe400078e0a0f */
[C---:B------:R-:W-:Y:S04]  /*6370*/  @!P0 IMAD.HI.U32 R2, R3.reuse, R22, RZ ;  /* 0x0000001603028227 */ /* 0x040fe800078e00ff */
[----:B------:R-:W-:Y:S01]  /*6380*/  IMAD R6, R26, R6, R5 ;  /* 0x000000061a067224 */ /* 0x000fe200078e0205 */
[----:B------:R-:W-:Y:S04]  /*6390*/  @!P0 SHF.R.U32.HI R2, RZ, R23, R2 ;  /* 0x00000017ff028219 */ /* 0x000fe80000011602 */
[----:B------:R-:W-:Y:S02]  /*63a0*/  @!P0 SEL R0, R3, R2, !P2 ;  /* 0x0000000203008207 */ /* 0x000fe40005000000 */
[----:B------:R-:W-:Y:S02]  /*63b0*/  IADD3 R2, PT, PT, -R5, RZ, RZ ;  /* 0x000000ff05027210 */ /* 0x000fe40007ffe1ff */
[----:B------:R-:W-:Y:S01]  /*63c0*/  @!P0 IADD3 R8, PT, PT, R15, -R0, RZ ;  /* 0x800000000f088210 */ /* 0x000fe20007ffe0ff */
[----:B------:R-:W-:Y:S02]  /*63d0*/  @!P0 IMAD R0, R7, R6, R0 ;  /* 0x0000000607008224 */ /* 0x000fe400078e0200 */
[----:B------:R-:W-:Y:S02]  /*63e0*/  IMAD R29, R24, R2, R29 ;  /* 0x00000002181d7224 */ /* 0x000fe400078e021d */
[----:B------:R-:W-:Y:S02]  /*63f0*/  @!P0 IMAD R5, R8, R26, R3 ;  /* 0x0000001a08058224 */ /* 0x000fe400078e0203 */
[----:B------:R-:W-:Y:S04]  /*6400*/  @!P0 IMAD.MOV.U32 R3, RZ, RZ, R0 ;  /* 0x000000ffff038224 */ /* 0x000fe800078e0000 */
[----:B------:R-:W-:Y:S02]  /*6410*/  IMAD R31, R3, R28, R31 ;  /* 0x0000001c031f7224 */ /* 0x000fe400078e021f */
[----:B------:R-:W-:Y:S07]  /*6420*/  IMAD R29, R5, R24, R29 ;  /* 0x00000018051d7224 */ /* 0x000fee00078e021d */
.L_x_105:
[----:B-1----:R-:W-:Y:S01]  /*6430*/  @!P1 ISETP.NE.AND P0, PT, R10, 0x1, PT ;  /* 0x000000010a00980c */ /* 0x002fe20003f05270 */
[----:B------:R-:W-:Y:S01]  /*6440*/  @!P1 IMAD.HI.U32 R3, R29, R11, RZ ;  /* 0x0000000b1d039227 */ /* 0x000fe200078e00ff */
[----:B------:R-:W-:Y:S01]  /*6450*/  R2UR UR5, R21 ;  /* 0x00000000150572ca */ /* 0x000fe200000e0000 */
[----:B------:R-:W-:Y:S01]  /*6460*/  BSSY.RECONVERGENT B6, `(.L_x_106) ;  /* 0x0000031000067945 */ /* 0x000fe20003800200 */
[----:B------:R-:W-:Y:S01]  /*6470*/  R2UR UR4, R20 ;  /* 0x00000000140472ca */ /* 0x000fe200000e0000 */
[----:B------:R-:W-:Y:S01]  /*6480*/  @!P1 IMAD.HI.U32 R0, R31, R12, RZ ;  /* 0x0000000c1f009227 */ /* 0x000fe200078e00ff */
[----:B------:R-:W-:Y:S02]  /*6490*/  @!P1 SHF.R.U32.HI R2, RZ, R14, R3 ;  /* 0x0000000eff029219 */ /* 0x000fe40000011603 */
[----:B------:R-:W-:Y:S01]  /*64a0*/  @!P1 ISETP.NE.AND P2, PT, R9, 0x1, PT ;  /* 0x000000010900980c */ /* 0x000fe20003f45270 */
[----:B------:R-:W-:Y:S01]  /*64b0*/  VIADD R85, R85, 0x1 ;  /* 0x0000000155557836 */ /* 0x000fe20000000000 */
[----:B------:R-:W-:Y:S02]  /*64c0*/  @!P1 SEL R2, R29, R2, !P0 ;  /* 0x000000021d029207 */ /* 0x000fe40004000000 */
[----:B------:R-:W-:Y:S02]  /*64d0*/  @!P1 SHF.R.U32.HI R0, RZ, R13, R0 ;  /* 0x0000000dff009219 */ /* 0x000fe40000011600 */
[----:B------:R-:W-:Y:S01]  /*64e0*/  LOP3.LUT P0, RZ, R73, 0x1b0, RZ, 0xc0, !PT ;  /* 0x000001b049ff7812 */ /* 0x000fe2000780c0ff */
[----:B------:R-:W-:Y:S01]  /*64f0*/  USHF.L.U32 UR42, UR5, 0x6, URZ ;  /* 0x00000006052a7899 */ /* 0x000fe200080006ff */
[----:B------:R-:W-:Y:S01]  /*6500*/  @!P1 SEL R3, R31, R0, !P2 ;  /* 0x000000001f039207 */ /* 0x000fe20005000000 */
[----:B------:R-:W-:Y:S01]  /*6510*/  USHF.L.U32 UR41, UR4, 0x7, URZ ;  /* 0x0000000704297899 */ /* 0x000fe200080006ff */
[----:B------:R-:W-:Y:S03]  /*6520*/  @P4 SHF.R.U32.HI R74, RZ, 0x10, R17 ;  /* 0x00000010ff4a4819 */ /* 0x000fe60000011611 */
[----:B------:R-:W-:Y:S02]  /*6530*/  @!P1 IMAD.IADD R0, R2, 0x1, -R3 ;  /* 0x0000000102009824 */ /* 0x000fe400078e0a03 */
[----:B------:R-:W-:Y:S02]  /*6540*/  @!P1 IMAD.IADD R2, R3, 0x1, -R2 ;  /* 0x0000000103029824 */ /* 0x000fe400078e0a02 */
[----:B------:R-:W-:Y:S02]  /*6550*/  @!P1 IMAD R31, R0, R9, R31 ;  /* 0x00000009001f9224 */ /* 0x000fe400078e021f */
[----:B------:R-:W-:Y:S01]  /*6560*/  @!P1 IMAD R29, R2, R10, R29 ;  /* 0x0000000a021d9224 */ /* 0x000fe200078e021d */
[----:B------:R-:W-:Y:S06]  /*6570*/  @!P0 BRA `(.L_x_107) ;  /* 0x00000000007c8947 */ /* 0x000fec0003800000 */
[----:B------:R-:W1:Y:S01]  /*6580*/  LDCU.64 UR8, c[0x4][0x80] ;  /* 0x01001000ff0877ac */ /* 0x000e620008000a00 */
[----:B------:R-:W-:Y:S01]  /*6590*/  MOV R2, 0x0 ;  /* 0x0000000000027802 */ /* 0x000fe20000000f00 */
[----:B------:R-:W-:Y:S02]  /*65a0*/  HFMA2 R12, -RZ, RZ, 0, 5.9604644775390625e-08 ;  /* 0x00000001ff0c7431 */ /* 0x000fe400000001ff */
[----:B------:R-:W-:Y:S01]  /*65b0*/  IMAD.MOV.U32 R8, RZ, RZ, 0x70 ;  /* 0x00000070ff087424 */ /* 0x000fe200078e00ff */
[----:B------:R2:W3:Y:S01]  /*65c0*/  LDC.64 R14, c[0x4][R2] ;  /* 0x01000000020e7b82 */ /* 0x0004e20000000a00 */
[----:B------:R-:W4:Y:S01]  /*65d0*/  LDCU.64 UR6, c[0x4][0x88] ;  /* 0x01001100ff0677ac */ /* 0x000f220008000a00 */
[----:B------:R-:W-:Y:S01]  /*65e0*/  IMAD.MOV.U32 R13, RZ, RZ, RZ ;  /* 0x000000ffff0d7224 */ /* 0x000fe200078e00ff */
[----:B------:R-:W2:Y:S01]  /*65f0*/  LDCU.64 UR4, c[0x4][0x8] ;  /* 0x01000100ff0477ac */ /* 0x000ea20008000a00 */
[----:B-1----:R-:W-:Y:S01]  /*6600*/  MOV R5, UR9 ;  /* 0x0000000900057c02 */ /* 0x002fe20008000f00 */
[----:B------:R-:W-:Y:S01]  /*6610*/  IMAD.U32 R4, RZ, RZ, UR8 ;  /* 0x00000008ff047e24 */ /* 0x000fe2000f8e00ff */
[----:B----4-:R-:W-:Y:S01]  /*6620*/  MOV R7, UR7 ;  /* 0x0000000700077c02 */ /* 0x010fe20008000f00 */
[----:B------:R-:W-:Y:S01]  /*6630*/  IMAD.U32 R6, RZ, RZ, UR6 ;  /* 0x00000006ff067e24 */ /* 0x000fe2000f8e00ff */
[----:B--2---:R-:W-:Y:S01]  /*6640*/  MOV R11, UR5 ;  /* 0x00000005000b7c02 */ /* 0x004fe20008000f00 */
[----:B------:R-:W-:Y:S02]  /*6650*/  IMAD.U32 R10, RZ, RZ, UR4 ;  /* 0x00000004ff0a7e24 */ /* 0x000fe4000f8e00ff */
[----:B------:R-:W-:Y:S07]  /*6660*/  LEPC R20, `(.L_x_108) ;  /* 0x000000001014794e */ /* 0x000fee0000000000 */
[----:B---3-5:R-:W-:Y:S05]  /*6670*/  CALL.ABS.NOINC R14 ;  /* 0x000000000e007343 */ /* 0x028fea0003c00000 */
.L_x_108:
[----:B------:R-:W1:Y:S01]  /*6680*/  LDCU.64 UR8, c[0x4][0x80] ;  /* 0x01001000ff0877ac */ /* 0x000e620008000a00 */
[----:B------:R-:W2:Y:S01]  /*6690*/  LDC.64 R2, c[0x4][R2] ;  /* 0x0100000002027b82 */ /* 0x000ea20000000a00 */
[----:B------:R-:W-:Y:S02]  /*66a0*/  HFMA2 R12, -RZ, RZ, 0, 5.9604644775390625e-08 ;  /* 0x00000001ff0c7431 */ /* 0x000fe400000001ff */
[----:B------:R-:W-:Y:S02]  /*66b0*/  IMAD.MOV.U32 R8, RZ, RZ, 0x70 ;  /* 0x00000070ff087424 */ /* 0x000fe400078e00ff */
[----:B------:R-:W-:Y:S01]  /*66c0*/  IMAD.MOV.U32 R13, RZ, RZ, RZ ;  /* 0x000000ffff0d7224 */ /* 0x000fe200078e00ff */
[----:B------:R-:W3:Y:S01]  /*66d0*/  LDCU.64 UR6, c[0x4][0x88] ;  /* 0x01001100ff0677ac */ /* 0x000ee20008000a00 */
[----:B------:R-:W4:Y:S01]  /*66e0*/  LDCU.64 UR4, c[0x4][0x8] ;  /* 0x01000100ff0477ac */ /* 0x000f220008000a00 */
[----:B-1----:R-:W-:Y:S02]  /*66f0*/  MOV R4, UR8 ;  /* 0x0000000800047c02 */ /* 0x002fe40008000f00 */
[----:B------:R-:W-:Y:S02]  /*6700*/  MOV R5, UR9 ;  /* 0x0000000900057c02 */ /* 0x000fe40008000f00 */
[----:B---3--:R-:W-:Y:S01]  /*6710*/  MOV R7, UR7 ;  /* 0x0000000700077c02 */ /* 0x008fe20008000f00 */
[----:B------:R-:W-:Y:S01]  /*6720*/  IMAD.U32 R6, RZ, RZ, UR6 ;  /* 0x00000006ff067e24 */ /* 0x000fe2000f8e00ff */
[----:B----4-:R-:W-:Y:S01]  /*6730*/  MOV R11, UR5 ;  /* 0x00000005000b7c02 */ /* 0x010fe20008000f00 */
[----:B------:R-:W-:Y:S02]  /*6740*/  IMAD.U32 R10, RZ, RZ, UR4 ;  /* 0x00000004ff0a7e24 */ /* 0x000fe4000f8e00ff */
[----:B------:R-:W-:Y:S07]  /*6750*/  LEPC R20, `(.L_x_107) ;  /* 0x000000001014794e */ /* 0x000fee0000000000 */
[----:B--2---:R-:W-:Y:S05]  /*6760*/  CALL.ABS.NOINC R2 ;  /* 0x0000000002007343 */ /* 0x004fea0003c00000 */
.L_x_107:
[----:B------:R-:W-:Y:S05]  /*6770*/  BSYNC.RECONVERGENT B6 ;  /* 0x0000000000067941 */ /* 0x000fea0003800200 */
.L_x_106:
[----:B------:R-:W-:Y:S01]  /*6780*/  ISETP.NE.U32.AND P4, PT, R62, RZ, PT ;  /* 0x000000ff3e00720c */ /* 0x000fe20003f85070 */
[----:B------:R-:W-:Y:S01]  /*6790*/  UISETP.NE.AND UP2, UPT, UR50, URZ, UPT ;  /* 0x000000ff3200728c */ /* 0x000fe2000bf45270 */
[----:B------:R-:W-:Y:S01]  /*67a0*/  ISETP.NE.U32.AND P2, PT, RZ, UR44, PT ;  /* 0x0000002cff007c0c */ /* 0x000fe2000bf45070 */
[----:B------:R-:W-:Y:S01]  /*67b0*/  UISETP.NE.U32.AND UP1, UPT, UR46, URZ, UPT ;  /* 0x000000ff2e00728c */ /* 0x000fe2000bf25070 */
[----:B------:R-:W-:Y:S01]  /*67c0*/  ISETP.NE.AND.EX P4, PT, R63, RZ, PT, P4 ;  /* 0x000000ff3f00720c */ /* 0x000fe20003f85340 */
[----:B------:R-:W-:Y:S01]  /*67d0*/  UPLOP3.LUT UP0, UPT, UPT, UPT, UPT, 0x40, 0x4 ;  /* 0x000000000004789c */ /* 0x000fe20003f0e870 */
[----:B------:R-:W-:Y:S01]  /*67e0*/  ISETP.NE.AND.EX P2, PT, RZ, UR45, PT, P2 ;  /* 0x0000002dff007c0c */ /* 0x000fe2000bf45320 */
[----:B------:R-:W-:Y:S01]  /*67f0*/  UISETP.NE.AND.EX UP1, UPT, UR47, URZ, UPT, UP1 ;  /* 0x000000ff2f00728c */ /* 0x000fe2000bf25310 */
[----:B------:R-:W-:Y:S04]  /*6800*/  PLOP3.LUT P1, PT, PT, PT, UP2, 0x80, 0x8 ;  /* 0x000000000008781c */ /* 0x000fe80003f2f028 */
[----:B------:R-:W-:Y:S06]  /*6810*/  @UP2 UPLOP3.LUT UP0, UPT, UPT, UPT, UP1, 0x80, 0x8 ;  /* 0x000000000008289c */ /* 0x000fec0003f0f010 */
[----:B------:R-:W-:Y:S01]  /*6820*/  PLOP3.LUT P0, PT, PT, PT, UP0, 0x80, 0x8 ;  /* 0x000000000008781c */ /* 0x000fe20003f0f008 */
[----:B------:R-:W-:Y:S01]  /*6830*/  @!UPT UIADD3 URZ, UPT, UPT, URZ, URZ, URZ ;  /* 0x000000fffffff290 */ /* 0x000fe2000fffe0ff */
[----:B------:R-:W-:Y:S11]  /*6840*/  BRA.U !UP1, `(.L_x_109) ;  /* 0x0000000109387547 */ /* 0x000ff6000b800000 */
[----:B------:R-:W-:Y:S01]  /*6850*/  UISETP.NE.U32.AND UP0, UPT, UR44, URZ, UPT ;  /* 0x000000ff2c00728c */ /* 0x000fe2000bf05070 */
[----:B------:R-:W-:Y:S02]  /*6860*/  HFMA2 R0, -RZ, RZ, 0, 5.9604644775390625e-08 ;  /* 0x00000001ff007431 */ /* 0x000fe400000001ff */
[----:B------:R-:W-:Y:S01]  /*6870*/  IMAD.MOV.U32 R67, RZ, RZ, 0x1 ;  /* 0x00000001ff437424 */ /* 0x000fe200078e00ff */
[----:B------:R-:W-:Y:S06]  /*6880*/  UISETP.NE.AND.EX UP0, UPT, UR45, URZ, UPT, UP0 ;  /* 0x000000ff2d00728c */ /* 0x000fec000bf05300 */
[----:B------:R-:W-:Y:S05]  /*6890*/  PLOP3.LUT P3, PT, PT, PT, UP0, 0x80, 0x8 ;  /* 0x000000000008781c */ /* 0x000fea0003f6f008 */
[----:B------:R-:W1:Y:S01]  /*68a0*/  @UP0 LDCU.64 UR4, c[0x0][0x888] ;  /* 0x00011100ff0407ac */ /* 0x000e620008000a00 */
[----:B------:R-:W-:Y:S07]  /*68b0*/  @UP0 UIMAD UR6, UR60, UR46, URZ ;  /* 0x0000002e3c0602a4 */ /* 0x000fee000f8e02ff */
[----:B------:R-:W-:Y:S01]  /*68c0*/  @!P3 PRMT R67, R0, 0x7610, R67 ;  /* 0x000076100043b816 */ /* 0x000fe20000000043 */
[----:B-1----:R-:W-:Y:S06]  /*68d0*/  @UP0 UIMAD.WIDE UR4, UR6, 0x4, UR4 ;  /* 0x00000004060408a5 */ /* 0x002fec000f8e0204 */
[----:B------:R-:W-:Y:S01]  /*68e0*/  IMAD.U32 R2, RZ, RZ, UR4 ;  /* 0x00000004ff027e24 */ /* 0x000fe2000f8e00ff */
[----:B------:R-:W-:Y:S04]  /*68f0*/  MOV R3, UR5 ;  /* 0x0000000500037c02 */ /* 0x000fe80008000f00 */
[----:B------:R-:W1:Y:S01]  /*6900*/  @!UP0 LDCU UR4, c[0x0][0x880] ;  /* 0x00011000ff0487ac */ /* 0x000e620008000800 */
[----:B-----5:R2:W5:Y:S02]  /*6910*/  @P3 LDG.E R35, desc[UR52][R2.64] ;  /* 0x0000003402233981 */ /* 0x020564000c1e1900 */
[----:B-12---:R-:W-:Y:S02]  /*6920*/  @!P3 IMAD.U32 R35, RZ, RZ, UR4 ;  /* 0x00000004ff23be24 */ /* 0x006fe4000f8e00ff */
.L_x_109:
[----:B------:R-:W-:Y:S05]  /*6930*/  @!P4 BRA `(.L_x_110) ;  /* 0x000000000020c947 */ /* 0x000fea0003800000 */
[----:B------:R-:W-:Y:S04]  /*6940*/  ISETP.NE.U32.AND P3, PT, R60, RZ, PT ;  /* 0x000000ff3c00720c */ /* 0x000fe80003f65070 */
[----:B------:R-:W-:Y:S11]  /*6950*/  ISETP.NE.AND.EX P3, PT, R61, RZ, PT, P3 ;  /* 0x000000ff3d00720c */ /* 0x000ff60003f65330 */
[----:B------:R-:W-:Y:S02]  /*6960*/  @!UPT UIADD3 URZ, UPT, UPT, URZ, URZ, URZ ;  /* 0x000000fffffff290 */ /* 0x000fe4000fffe0ff */
[----:B------:R-:W1:Y:S01]  /*6970*/  @P3 LDC.64 R2, c[0x0][0x8a8] ;  /* 0x00022a00ff023b82 */ /* 0x000e620000000a00 */
[----:B------:R-:W-:Y:S04]  /*6980*/  @P3 IMAD R0, R62, UR60, RZ ;  /* 0x0000003c3e003c24 */ /* 0x000fe8000f8e02ff */
[----:B-1----:R-:W-:Y:S05]  /*6990*/  @P3 IMAD.WIDE R2, R0, 0x4, R2 ;  /* 0x0000000400023825 */ /* 0x002fea00078e0202 */
[----:B-----5:R1:W5:Y:S02]  /*69a0*/  @P3 LDG.E R32, desc[UR52][R2.64] ;  /* 0x0000003402203981 */ /* 0x020364000c1e1900 */
[----:B-1----:R-:W2:Y:S02]  /*69b0*/  @!P3 LDC R32, c[0x0][0x8a0] ;  /* 0x00022800ff20bb82 */ /* 0x002ea40000000800 */
.L_x_110:
[----:B-----5:R-:W-:Y:S01]  /*69c0*/  FSETP.NEU.AND P3, PT, R35, RZ, PT ;  /* 0x000000ff2300720b */ /* 0x020fe20003f6d000 */
[----:B------:R-:W-:Y:S01]  /*69d0*/  BSSY B1, `(.L_x_111) ;  /* 0x0000039000017945 */ /* 0x000fe20003800000 */
[----:B------:R-:W-:Y:S01]  /*69e0*/  SEL R5, RZ, 0xffffffff, P2 ;  /* 0xffffffffff057807 */ /* 0x000fe20001000000 */
[----:B------:R-:W-:Y:S01]  /*69f0*/  IMAD.MOV.U32 R89, RZ, RZ, 0x1 ;  /* 0x00000001ff597424 */ /* 0x000fe200078e00ff */
[----:B------:R-:W-:Y:S01]  /*6a00*/  @P1 LOP3.LUT P2, RZ, R67, 0xff, RZ, 0xc0, !PT ;  /* 0x000000ff43ff1812 */ /* 0x000fe2000784c0ff */
[C---:B------:R-:W-:Y:S01]  /*6a10*/  IMAD R34, R30.reuse, 0x40, R33 ;  /* 0x000000401e227824 */ /* 0x040fe200078e0221 */
[----:B------:R-:W-:Y:S01]  /*6a20*/  @P1 SEL R0, RZ, 0xffffffff, P3 ;  /* 0xffffffffff001807 */ /* 0x000fe20001800000 */
[----:B------:R-:W-:Y:S01]  /*6a30*/  IMAD R86, R81, -0x10, R79 ;  /* 0xfffffff051567824 */ /* 0x000fe200078e024f */
[----:B------:R-:W-:Y:S01]  /*6a40*/  LOP3.LUT R77, R77, 0x1, RZ, 0x3c, !PT ;  /* 0x000000014d4d7812 */ /* 0x000fe200078e3cff */
[----:B------:R-:W-:Y:S01]  /*6a50*/  IMAD.MOV.U32 R43, RZ, RZ, RZ ;  /* 0x000000ffff2b7224 */ /* 0x000fe200078e00ff */
[----:B------:R-:W-:Y:S02]  /*6a60*/  @P0 SEL R0, R5, R0, !P2 ;  /* 0x0000000005000207 */ /* 0x000fe40005000000 */
[----:B------:R-:W-:Y:S02]  /*6a70*/  CS2R R46, SRZ ;  /* 0x00000000002e7805 */ /* 0x000fe4000001ff00 */
[----:B------:R-:W-:Y:S02]  /*6a80*/  LEA R88, R30, UR36, 0x3 ;  /* 0x000000241e587c11 */ /* 0x000fe4000f8e18ff */
[----:B------:R-:W-:Y:S02]  /*6a90*/  CS2R R44, SRZ ;  /* 0x00000000002c7805 */ /* 0x000fe4000001ff00 */
[----:B------:R-:W-:Y:S02]  /*6aa0*/  @P1 LOP3.LUT R0, R0, 0x1, RZ, 0xc0, !PT ;  /* 0x0000000100001812 */ /* 0x000fe400078ec0ff */
[----:B------:R-:W-:Y:S02]  /*6ab0*/  CS2R R50, SRZ ;  /* 0x0000000000327805 */ /* 0x000fe4000001ff00 */
[----:B------:R-:W-:Y:S02]  /*6ac0*/  SHF.L.U32 R3, R76, 0x1f, RZ ;  /* 0x0000001f4c037819 */ /* 0x000fe400000006ff */
[----:B------:R-:W-:Y:S02]  /*6ad0*/  CS2R R48, SRZ ;  /* 0x0000000000307805 */ /* 0x000fe4000001ff00 */
[----:B------:R-:W-:Y:S02]  /*6ae0*/  ISETP.NE.U32.OR P5, PT, R0, 0x1, !P1 ;  /* 0x000000010000780c */ /* 0x000fe40004fa5470 */
[----:B------:R-:W-:Y:S02]  /*6af0*/  CS2R R54, SRZ ;  /* 0x0000000000367805 */ /* 0x000fe4000001ff00 */
[----:B------:R-:W-:Y:S02]  /*6b00*/  PLOP3.LUT P2, PT, PT, PT, UP1, 0x80, 0x8 ;  /* 0x000000000008781c */ /* 0x000fe40003f4f018 */
[----:B------:R-:W-:Y:S02]  /*6b10*/  CS2R R52, SRZ ;  /* 0x0000000000347805 */ /* 0x000fe4000001ff00 */
[----:B------:R-:W-:Y:S02]  /*6b20*/  LOP3.LUT P4, R84, R67, 0xff, RZ, 0xc0, !PT ;  /* 0x000000ff43547812 */ /* 0x000fe4000788c0ff */
[----:B------:R-:W-:Y:S02]  /*6b30*/  CS2R R58, SRZ ;  /* 0x00000000003a7805 */ /* 0x000fe4000001ff00 */
[----:B------:R-:W-:Y:S02]  /*6b40*/  SEL R0, RZ, 0xffffffff, P3 ;  /* 0xffffffffff007807 */ /* 0x000fe40001800000 */
[----:B------:R-:W-:Y:S02]  /*6b50*/  CS2R R56, SRZ ;  /* 0x0000000000387805 */ /* 0x000fe4000001ff00 */
[----:B------:R-:W-:Y:S02]  /*6b60*/  P2R R87, PR, RZ, 0x20 ;  /* 0x00000020ff577803 */ /* 0x000fe40000000000 */
[----:B------:R-:W-:Y:S02]  /*6b70*/  @P5 SHF.L.U32 R2, R77, 0x1f, RZ ;  /* 0x0000001f4d025819 */ /* 0x000fe400000006ff */
[----:B------:R-:W-:Y:S02]  /*6b80*/  @P2 SEL R0, R5, R0, !P4 ;  /* 0x0000000005002207 */ /* 0x000fe40006000000 */
[----:B------:R-:W1:Y:S02]  /*6b90*/  @P5 SYNCS.PHASECHK.TRANS64.TRYWAIT P1, [UR36+0x30], R2 ;  /* 0x00003002ff0055a7 */ /* 0x000e640008021124 */
[----:B------:R-:W-:Y:S04]  /*6ba0*/  LOP3.LUT R0, R0, 0x1, RZ, 0xc0, !PT ;  /* 0x0000000100007812 */ /* 0x000fe800078ec0ff */
[----:B------:R-:W-:Y:S04]  /*6bb0*/  ISETP.NE.U32.AND P2, PT, R0, 0x1, PT ;  /* 0x000000010000780c */ /* 0x000fe80003f45070 */
[----:B------:R-:W-:Y:S01]  /*6bc0*/  P2R R90, PR, RZ, 0x4 ;  /* 0x00000004ff5a7803 */ /* 0x000fe20000000000 */
[----:B------:R3:W4:Y:S01]  /*6bd0*/  SYNCS.PHASECHK.TRANS64.TRYWAIT P0, [R88+URZ+0xa0], R3 ;  /* 0x0000a003580075a7 */ /* 0x00072200080011ff */
[----:B-1----:R-:W-:Y:S01]  /*6be0*/  @P5 SEL R89, RZ, 0x1, !P1 ;  /* 0x00000001ff595807 */ /* 0x002fe20004800000 */
[----:B---3--:R-:W-:Y:S06]  /*6bf0*/  @!P5 BRA `(.L_x_112) ;  /* 0x000000000058d947 */ /* 0x008fec0003800000 */
[----:B------:R-:W-:Y:S01]  /*6c00*/  IMAD.MOV.U32 R47, RZ, RZ, RZ ;  /* 0x000000ffff2f7224 */ /* 0x000fe200078e00ff */
[----:B------:R-:W-:Y:S01]  /*6c10*/  ISETP.NE.AND P1, PT, R89, RZ, PT ;  /* 0x000000ff5900720c */ /* 0x000fe20003f25270 */
[----:B------:R-:W-:Y:S01]  /*6c20*/  BSSY B0, `(.L_x_113) ;  /* 0x000000c000007945 */ /* 0x000fe20003800000 */
[----:B------:R-:W-:Y:S02]  /*6c30*/  CS2R R58, SRZ ;  /* 0x00000000003a7805 */ /* 0x000fe4000001ff00 */
[----:B------:R-:W-:Y:S02]  /*6c40*/  CS2R R56, SRZ ;  /* 0x0000000000387805 */ /* 0x000fe4000001ff00 */
[----:B------:R-:W-:Y:S02]  /*6c50*/  CS2R R54, SRZ ;  /* 0x0000000000367805 */ /* 0x000fe4000001ff00 */
[----:B------:R-:W-:Y:S02]  /*6c60*/  CS2R R52, SRZ ;  /* 0x0000000000347805 */ /* 0x000fe4000001ff00 */
[----:B------:R-:W-:Y:S02]  /*6c70*/  CS2R R50, SRZ ;  /* 0x0000000000327805 */ /* 0x000fe4000001ff00 */
[----:B------:R-:W-:Y:S02]  /*6c80*/  CS2R R48, SRZ ;  /* 0x0000000000307805 */ /* 0x000fe4000001ff00 */
[----:B------:R-:W-:Y:S01]  /*6c90*/  CS2R R44, SRZ ;  /* 0x00000000002c7805 */ /* 0x000fe2000001ff00 */
[----:B------:R-:W-:Y:S06]  /*6ca0*/  @P1 BRA `(.L_x_114) ;  /* 0x00000000000c1947 */ /* 0x000fec0003800000 */
[----:B------:R-:W-:Y:S04]  /*6cb0*/  SHF.L.U32 R5, R77, 0x1f, RZ ;  /* 0x0000001f4d057819 */ /* 0x000fe800000006ff */
[----:B------:R-:W1:Y:S02]  /*6cc0*/  SYNCS.PHASECHK.TRANS64.TRYWAIT P1, [UR36+0x30], R5 ;  /* 0x00003005ff0075a7 */ /* 0x000e640008021124 */
[----:B-1----:R-:W-:Y:S05]  /*6cd0*/  @!P1 BRA `(.L_x_115) ;  /* 0x0000003000e89947 */ /* 0x002fea0003800000 */
.L_x_114:
[----:B------:R-:W-:Y:S05]  /*6ce0*/  BSYNC B0 ;  /* 0x0000000000007941 */ /* 0x000fea0003800000 */
.L_x_113:
[----:B------:R-:W-:Y:S01]  /*6cf0*/  ISETP.NE.AND P1, PT, R90, RZ, PT ;  /* 0x000000ff5a00720c */ /* 0x000fe20003f25270 */
[----:B------:R-:W-:Y:S11]  /*6d00*/  HFMA2 R43, -RZ, RZ, 0, 5.9604644775390625e-08 ;  /* 0x00000001ff2b7431 */ /* 0x000ff600000001ff */
[----:B------:R-:W-:Y:S01]  /*6d10*/  @!UPT UIADD3 URZ, UPT, UPT, URZ, URZ, URZ ;  /* 0x000000fffffff290 */ /* 0x000fe2000fffe0ff */
[----:B------:R3:W1:Y:S04]  /*6d20*/  @P1 LDS.128 R56, [R80] ;  /* 0x0000000050381984 */ /* 0x0006680000000c00 */
[----:B------:R3:W1:Y:S04]  /*6d30*/  @P1 LDS.128 R52, [R79+0x10] ;  /* 0x000010004f341984 */ /* 0x0006680000000c00 */
[----:B------:R3:W1:Y:S04]  /*6d40*/  @P1 LDS.128 R48, [R78+0x20] ;  /* 0x000020004e301984 */ /* 0x0006680000000c00 */
[----:B------:R3:W1:Y:S02]  /*6d50*/  @P1 LDS.128 R44, [R86+0x30] ;  /* 0x00003000562c1984 */ /* 0x0006640000000c00 */
.L_x_112:
[----:B------:R-:W-:Y:S05]  /*6d60*/  BSYNC B1 ;  /* 0x0000000000017941 */ /* 0x000fea0003800000 */
.L_x_111:
[----:B-1----:R-:W-:Y:S04]  /*6d70*/  SHF.R.U32.HI R5, RZ, 0x15, R34 ;  /* 0x00000015ff057819 */ /* 0x002fe80000011622 */
[----:B------:R-:W-:Y:S01]  /*6d80*/  LOP3.LUT P1, RZ, R5, 0x3, R72, 0x48, !PT ;  /* 0x0000000305ff7812 */ /* 0x000fe20007824848 */
[----:B------:R-:W-:Y:S01]  /*6d90*/  @!UPT UIADD3 URZ, UPT, UPT, URZ, URZ, URZ ;  /* 0x000000fffffff290 */ /* 0x000fe2000fffe0ff */
[----:B----4-:R-:W-:Y:S11]  /*6da0*/  @P0 BRA `(.L_x_116) ;  /* 0x0000000000080947 */ /* 0x010ff60003800000 */
[----:B------:R-:W1:Y:S02]  /*6db0*/  SYNCS.PHASECHK.TRANS64.TRYWAIT P0, [R88+URZ+0xa0], R3 ;  /* 0x0000a003580075a7 */ /* 0x000e6400080011ff */
[----:B-1----:R-:W-:Y:S05]  /*6dc0*/  @!P0 BRA `(.L_x_117) ;  /* 0x0000003000c48947 */ /* 0x002fea0003800000 */
.L_x_116:
[----:B------:R-:W-:Y:S05]  /*6dd0*/  @!P1 BRA `(.L_x_118) ;  /* 0x0000000000409947 */ /* 0x000fea0003800000 */
[----:B------:R-:W4:Y:S01]  /*6de0*/  LDCU.64 UR8, c[0x4][0x70] ;  /* 0x01000e00ff0877ac */ /* 0x000f220008000a00 */
[----:B-1----:R-:W-:Y:S01]  /*6df0*/  MOV R3, 0x0 ;  /* 0x0000000000037802 */ /* 0x002fe20000000f00 */
[----:B------:R-:W-:Y:S02]  /*6e00*/  HFMA2 R12, -RZ, RZ, 0, 5.9604644775390625e-08 ;  /* 0x00000001ff0c7431 */ /* 0x000fe400000001ff */
[----:B------:R-:W-:Y:S02]  /*6e10*/  IMAD.MOV.U32 R8, RZ, RZ, 0x192 ;  /* 0x00000192ff087424 */ /* 0x000fe400078e00ff */
[----:B------:R-:W-:Y:S01]  /*6e20*/  IMAD.MOV.U32 R13, RZ, RZ, RZ ;  /* 0x000000ffff0d7224 */ /* 0x000fe200078e00ff */
[----:B------:R-:W1:Y:S01]  /*6e30*/  LDCU.64 UR6, c[0x4][0x78] ;  /* 0x01000f00ff0677ac */ /* 0x000e620008000a00 */
[----:B------:R-:W2:Y:S01]  /*6e40*/  LDC.64 R2, c[0x4][R3] ;  /* 0x0100000003027b82 */ /* 0x000ea20000000a00 */
[----:B------:R-:W5:Y:S01]  /*6e50*/  LDCU.64 UR4, c[0x4][0x10] ;  /* 0x01000200ff0477ac */ /* 0x000f620008000a00 */
[----:B----4-:R-:W-:Y:S01]  /*6e60*/  MOV R5, UR9 ;  /* 0x0000000900057c02 */ /* 0x010fe20008000f00 */
[----:B------:R-:W-:Y:S01]  /*6e70*/  IMAD.U32 R4, RZ, RZ, UR8 ;  /* 0x00000008ff047e24 */ /* 0x000fe2000f8e00ff */
[----:B-1----:R-:W-:Y:S01]  /*6e80*/  MOV R7, UR7 ;  /* 0x0000000700077c02 */ /* 0x002fe20008000f00 */
[----:B------:R-:W-:Y:S01]  /*6e90*/  IMAD.U32 R6, RZ, RZ, UR6 ;  /* 0x00000006ff067e24 */ /* 0x000fe2000f8e00ff */
[----:B-----5:R-:W-:Y:S01]  /*6ea0*/  MOV R11, UR5 ;  /* 0x00000005000b7c02 */ /* 0x020fe20008000f00 */
[----:B------:R-:W-:Y:S02]  /*6eb0*/  IMAD.U32 R10, RZ, RZ, UR4 ;  /* 0x00000004ff0a7e24 */ /* 0x000fe4000f8e00ff */
[----:B------:R-:W-:Y:S07]  /*6ec0*/  LEPC R20, `(.L_x_118) ;  /* 0x000000001014794e */ /* 0x000fee0000000000 */
[----:B--23--:R-:W-:Y:S05]  /*6ed0*/  CALL.ABS.NOINC R2 ;  /* 0x0000000002007343 */ /* 0x00cfea0003c00000 */
.L_x_118:
[----:B------:R-:W-:Y:S01]  /*6ee0*/  LOP3.LUT R20, R56, 0xffffe000, RZ, 0xc0, !PT ;  /* 0xffffe00038147812 */ /* 0x000fe200078ec0ff */
[----:B------:R-:W-:Y:S05]  /*6ef0*/  WARPSYNC.ALL ;  /* 0x0000000000007948 */ /* 0x000fea0003800000 */
[----:B------:R-:W-:Y:S01]  /*6f00*/  R2UR UR4, R34 ;  /* 0x00000000220472ca */ /* 0x000fe200000e0000 */
[----:B------:R-:W-:Y:S01]  /*6f10*/  BSSY.RECONVERGENT B0, `(.L_x_119) ;  /* 0x000005c000007945 */ /* 0x000fe20003800200 */
[----:B------:R-:W-:Y:S02]  /*6f20*/  LOP3.LUT R21, R57, 0xffffe000, RZ, 0xc0, !PT ;  /* 0xffffe00039157812 */ /* 0x000fe400078ec0ff */
[----:B------:R-:W-:Y:S02]  /*6f30*/  LOP3.LUT R40, R58, 0xffffe000, RZ, 0xc0, !PT ;  /* 0xffffe0003a287812 */ /* 0x000fe400078ec0ff */
[----:B------:R-:W-:Y:S02]  /*6f40*/  LOP3.LUT R41, R52, 0xffffe000, RZ, 0xc0, !PT ;  /* 0xffffe00034297812 */ /* 0x000fe400078ec0ff */
[----:B------:R-:W-:Y:S05]  /*6f50*/  ISETP.NE.AND P0, PT, R82, RZ, PT ;  /* 0x000000ff5200720c */ /* 0x000fea0003f05270 */
[----:B------:R-:W2:Y:S02]  /*6f60*/  LDTM.x16 R4, tmem[UR4] ;  /* 0x00000004000479ee */ /* 0x000ea40008240000 */
[C---:B--2---:R-:W-:Y:S01]  /*6f70*/  FMUL R0, R32.reuse, R4 ;  /* 0x0000000420007220 */ /* 0x044fe20000400000 */
[C---:B------:R-:W-:Y:S01]  /*6f80*/  FMUL R2, R32.reuse, R5 ;  /* 0x0000000520027220 */ /* 0x040fe20000400000 */
[C---:B-1----:R-:W-:Y:S01]  /*6f90*/  FMUL R3, R32.reuse, R6 ;  /* 0x0000000620037220 */ /* 0x042fe20000400000 */
[----:B------:R-:W-:Y:S01]  /*6fa0*/  FMUL R7, R32, R7 ;  /* 0x0000000720077220 */ /* 0x000fe20000400000 */
[----:B------:R-:W-:Y:S01]  /*6fb0*/  FFMA R36, R35, R20, R0 ;  /* 0x0000001423247223 */ /* 0x000fe20000000000 */
[----:B------:R-:W-:Y:S01]  /*6fc0*/  LOP3.LUT R20, R59, 0xffffe000, RZ, 0xc0, !PT ;  /* 0xffffe0003b147812 */ /* 0x000fe200078ec0ff */
[C---:B------:R-:W-:Y:S01]  /*6fd0*/  FFMA R37, R35.reuse, R21, R2 ;  /* 0x0000001523257223 */ /* 0x040fe20000000002 */
[----:B------:R-:W-:Y:S01]  /*6fe0*/  LOP3.LUT R21, R54, 0xffffe000, RZ, 0xc0, !PT ;  /* 0xffffe00036157812 */ /* 0x000fe200078ec0ff */
[----:B------:R-:W-:Y:S01]  /*6ff0*/  FFMA R38, R35, R40, R3 ;  /* 0x0000002823267223 */ /* 0x000fe20000000003 */
[----:B------:R-:W-:Y:S01]  /*7000*/  LOP3.LUT R40, R53, 0xffffe000, RZ, 0xc0, !PT ;  /* 0xffffe00035287812 */ /* 0x000fe200078ec0ff */
[----:B------:R-:W-:Y:S01]  /*7010*/  FFMA R39, R35, R20, R7 ;  /* 0x0000001423277223 */ /* 0x000fe20000000007 */
[----:B------:R-:W-:Y:S01]  /*7020*/  LOP3.LUT R20, R55, 0xffffe000, RZ, 0xc0, !PT ;  /* 0xffffe00037147812 */ /* 0x000fe200078ec0ff */
[C---:B------:R-:W-:Y:S01]  /*7030*/  FMUL R4, R32.reuse, R8 ;  /* 0x0000000820047220 */ /* 0x040fe20000400000 */
[----:B------:R-:W-:Y:S01]  /*7040*/  F2FP.TF32.F32.PACK_B R36, R36 ;  /* 0x00000024ff24723e */ /* 0x000fe200024050ff */
[C---:B------:R-:W-:Y:S01]  /*7050*/  FMUL R5, R32.reuse, R9 ;  /* 0x0000000920057220 */ /* 0x040fe20000400000 */
[----:B------:R-:W-:Y:S01]  /*7060*/  F2FP.TF32.F32.PACK_B R37, R37 ;  /* 0x00000025ff25723e */ /* 0x000fe200024050ff */
[C---:B------:R-:W-:Y:S01]  /*7070*/  FMUL R6, R32.reuse, R10 ;  /* 0x0000000a20067220 */ /* 0x040fe20000400000 */
[----:B------:R-:W-:Y:S01]  /*7080*/  FMUL R11, R32, R11 ;  /* 0x0000000b200b7220 */ /* 0x000fe20000400000 */
[----:B------:R-:W-:Y:S01]  /*7090*/  F2FP.TF32.F32.PACK_B R38, R38 ;  /* 0x00000026ff26723e */ /* 0x000fe200024050ff */
[C---:B------:R-:W-:Y:S01]  /*70a0*/  FFMA R4, R35.reuse, R41, R4 ;  /* 0x0000002923047223 */ /* 0x040fe20000000004 */
[----:B------:R-:W-:Y:S01]  /*70b0*/  F2FP.TF32.F32.PACK_B R39, R39 ;  /* 0x00000027ff27723e */ /* 0x000fe200024050ff */
[C---:B------:R-:W-:Y:S01]  /*70c0*/  FFMA R5, R35.reuse, R40, R5 ;  /* 0x0000002823057223 */ /* 0x040fe20000000005 */
[C---:B------:R-:W-:Y:S01]  /*70d0*/  FFMA R6, R35.reuse, R21, R6 ;  /* 0x0000001523067223 */ /* 0x040fe20000000006 */
[----:B------:R-:W-:Y:S01]  /*70e0*/  FFMA R7, R35, R20, R11 ;  /* 0x0000001423077223 */ /* 0x000fe2000000000b */
[----:B------:R-:W-:Y:S01]  /*70f0*/  LOP3.LUT R41, R48, 0xffffe000, RZ, 0xc0, !PT ;  /* 0xffffe00030297812 */ /* 0x000fe200078ec0ff */
[----:B------:R1:W-:Y:S01]  /*7100*/  STS.128 [R80], R36 ;  /* 0x0000002450007388 */ /* 0x0003e20000000c00 */
[----:B------:R-:W-:Y:S01]  /*7110*/  LOP3.LUT R40, R49, 0xffffe000, RZ, 0xc0, !PT ;  /* 0xffffe00031287812 */ /* 0x000fe200078ec0ff */
[C---:B------:R-:W-:Y:S01]  /*7120*/  FMUL R8, R32.reuse, R12 ;  /* 0x0000000c20087220 */ /* 0x040fe20000400000 */
[----:B------:R-:W-:Y:S01]  /*7130*/  FMUL R9, R32, R13 ;  /* 0x0000000d20097220 */ /* 0x000fe20000400000 */
[----:B------:R-:W-:Y:S01]  /*7140*/  LOP3.LUT R21, R50, 0xffffe000, RZ, 0xc0, !PT ;  /* 0xffffe00032157812 */ /* 0x000fe200078ec0ff */
[C---:B------:R-:W-:Y:S01]  /*7150*/  FMUL R10, R32.reuse, R14 ;  /* 0x0000000e200a7220 */ /* 0x040fe20000400000 */
[----:B------:R-:W-:Y:S01]  /*7160*/  LOP3.LUT R20, R51, 0xffffe000, RZ, 0xc0, !PT ;  /* 0xffffe00033147812 */ /* 0x000fe200078ec0ff */
[----:B------:R-:W-:Y:S01]  /*7170*/  FMUL R15, R32, R15 ;  /* 0x0000000f200f7220 */ /* 0x000fe20000400000 */
[----:B------:R-:W-:Y:S01]  /*7180*/  F2FP.TF32.F32.PACK_B R4, R4 ;  /* 0x00000004ff04723e */ /* 0x000fe200024050ff */
[C---:B------:R-:W-:Y:S01]  /*7190*/  FFMA R8, R35.reuse, R41, R8 ;  /* 0x0000002923087223 */ /* 0x040fe20000000008 */
[----:B------:R-:W-:Y:S01]  /*71a0*/  F2FP.TF32.F32.PACK_B R5, R5 ;  /* 0x00000005ff05723e */ /* 0x000fe200024050ff */
[C---:B------:R-:W-:Y:S01]  /*71b0*/  FFMA R9, R35.reuse, R40, R9 ;  /* 0x0000002823097223 */ /* 0x040fe20000000009 */
[----:B------:R-:W-:Y:S01]  /*71c0*/  F2FP.TF32.F32.PACK_B R6, R6 ;  /* 0x00000006ff06723e */ /* 0x000fe200024050ff */
[C---:B------:R-:W-:Y:S01]  /*71d0*/  FFMA R10, R35.reuse, R21, R10 ;  /* 0x00000015230a7223 */ /* 0x040fe2000000000a */
[----:B------:R-:W-:Y:S01]  /*71e0*/  F2FP.TF32.F32.PACK_B R7, R7 ;  /* 0x00000007ff07723e */ /* 0x000fe200024050ff */
[----:B------:R-:W-:Y:S01]  /*71f0*/  FFMA R11, R35, R20, R15 ;  /* 0x00000014230b7223 */ /* 0x000fe2000000000f */
[----:B------:R-:W-:Y:S01]  /*7200*/  LOP3.LUT R41, R44, 0xffffe000, RZ, 0xc0, !PT ;  /* 0xffffe0002c297812 */ /* 0x000fe200078ec0ff */
[C---:B------:R-:W-:Y:S01]  /*7210*/  FMUL R12, R32.reuse, R16 ;  /* 0x00000010200c7220 */ /* 0x040fe20000400000 */
[----:B------:R-:W-:Y:S01]  /*7220*/  LOP3.LUT R40, R45, 0xffffe000, RZ, 0xc0, !PT ;  /* 0xffffe0002d287812 */ /* 0x000fe200078ec0ff */
[----:B------:R1:W-:Y:S01]  /*7230*/  STS.128 [R79+0x10], R4 ;  /* 0x000010044f007388 */ /* 0x0003e20000000c00 */
        /* <DEDUP_REMOVED lines=13> */
[----:B------:R-:W-:Y:S02]  /*7310*/  F2FP.TF32.F32.PACK_B R12, R12 ;  /* 0x0000000cff0c723e */ /* 0x000fe400024050ff */
[----:B------:R-:W-:Y:S01]  /*7320*/  F2FP.TF32.F32.PACK_B R13, R13 ;  /* 0x0000000dff0d723e */ /* 0x000fe200024050ff */
[----:B------:R1:W-:Y:S01]  /*7330*/  STS.128 [R78+0x20], R8 ;  /* 0x000020084e007388 */ /* 0x0003e20000000c00 */
[----:B------:R-:W-:Y:S02]  /*7340*/  F2FP.TF32.F32.PACK_B R14, R14 ;  /* 0x0000000eff0e723e */ /* 0x000fe400024050ff */
[----:B------:R-:W-:Y:S05]  /*7350*/  F2FP.TF32.F32.PACK_B R15, R15 ;  /* 0x0000000fff0f723e */ /* 0x000fea00024050ff */
[----:B------:R1:W-:Y:S01]  /*7360*/  STS.128 [R86+0x30], R12 ;  /* 0x0000300c56007388 */ /* 0x0003e20000000c00 */
[----:B------:R-:W-:Y:S01]  /*7370*/  @!PT LDS RZ, [RZ] ;  /* 0x00000000fffff984 */ /* 0x000fe20000000800 */
[----:B------:R-:W-:Y:S01]  /*7380*/  @!PT LDS RZ, [RZ] ;  /* 0x00000000fffff984 */ /* 0x000fe20000000800 */
[----:B------:R-:W-:Y:S01]  /*7390*/  @!PT LDS RZ, [RZ] ;  /* 0x00000000fffff984 */ /* 0x000fe20000000800 */
[----:B------:R-:W-:Y:S01]  /*73a0*/  @!PT LDS RZ, [RZ] ;  /* 0x00000000fffff984 */ /* 0x000fe20000000800 */
[----:B------:R2:W-:Y:S07]  /*73b0*/  MEMBAR.ALL.CTA ;  /* 0x0000000000007992 */ /* 0x0005ee0000008000 */
[----:B--2---:R-:W2:Y:S02]  /*73c0*/  FENCE.VIEW.ASYNC.S ;  /* 0x00000000000073c6 */ /* 0x004ea40000000000 */
[----:B--2---:R-:W-:Y:S06]  /*73d0*/  BAR.SYNC.DEFER_BLOCKING 0x1, 0x80 ;  /* 0x0042000000007b1d */ /* 0x004fec0000010000 */
[----:B------:R-:W-:Y:S05]  /*73e0*/  @P0 BRA `(.L_x_120) ;  /* 0x0000000000380947 */ /* 0x000fea0003800000 */
[----:B------:R-:W-:Y:S01]  /*73f0*/  UIADD3 UR4, UPT, UPT, UR36, 0x200, URZ ;  /* 0x0000020024047890 */ /* 0x000fe2000fffe0ff */
[----:B------:R-:W-:Y:S01]  /*7400*/  UMOV UR43, UR60 ;  /* 0x0000003c002b7c82 */ /* 0x000fe20008000000 */
[----:B------:R-:W-:Y:S02]  /*7410*/  UIADD3 UR9, UPT, UPT, UR41, 0x40, URZ ;  /* 0x0000004029097890 */ /* 0x000fe4000fffe0ff */
[----:B------:R-:W-:Y:S02]  /*7420*/  UIADD3 UR8, UPT, UPT, UR36, 0x1200, URZ ;  /* 0x0000120024087890 */ /* 0x000fe4000fffe0ff */
[----:B------:R-:W-:Y:S01]  /*7430*/  MOV R73, UR4 ;  /* 0x0000000400497c02 */ /* 0x000fe20008000f00 */
[----:B------:R-:W-:Y:S01]  /*7440*/  UIADD3 UR4, UP0, UPT, UR48, 0x680, URZ ;  /* 0x0000068030047890 */ /* 0x000fe2000ff1e0ff */
[----:B------:R-:W-:Y:S02]  /*7450*/  UMOV UR10, UR42 ;  /* 0x0000002a000a7c82 */ /* 0x000fe40008000000 */
[----:B------:R-:W-:Y:S01]  /*7460*/  R2UR UR40, R73 ;  /* 0x00000000492872ca */ /* 0x000fe200000e0000 */
[----:B------:R-:W-:Y:S01]  /*7470*/  UIADD3.X UR5, UPT, UPT, URZ, UR49, URZ, UP0, !UPT ;  /* 0x00000031ff057290 */ /* 0x000fe200087fe4ff */
[----:B------:R-:W-:Y:S11]  /*7480*/  UMOV UR11, UR60 ;  /* 0x0000003c000b7c82 */ /* 0x000ff60008000000 */
[----:B------:R2:W-:Y:S01]  /*7490*/  UTMASTG.3D [UR40], [UR4] ;  /* 0x00000028040073b5 */ /* 0x0005e20008010000 */
[----:B------:R2:W-:Y:S01]  /*74a0*/  UTMASTG.3D [UR8], [UR4] ;  /* 0x00000008040073b5 */ /* 0x0005e20008010000 */
[----:B------:R0:W-:Y:S01]  /*74b0*/  UTMACMDFLUSH ;  /* 0x00000000000079b7 */ /* 0x0001e20000000000 */
[----:B--2---:R-:W-:Y:S04]  /*74c0*/  DEPBAR.LE SB0, 0x1 ;  /* 0x000080400000791a */ /* 0x004fe80000000000 */
.L_x_120:
[----:B------:R-:W-:Y:S05]  /*74d0*/  BSYNC.RECONVERGENT B0 ;  /* 0x0000000000007941 */ /* 0x000fea0003800200 */
.L_x_119:
[----:B------:R-:W-:Y:S01]  /*74e0*/  BAR.SYNC.DEFER_BLOCKING 0x1, 0x80 ;  /* 0x0042000000007b1d */ /* 0x000fe20000010000 */
[----:B------:R-:W-:Y:S01]  /*74f0*/  ISETP.NE.AND P1, PT, R87, RZ, PT ;  /* 0x000000ff5700720c */ /* 0x000fe20003f25270 */
[----:B------:R-:W-:Y:S01]  /*7500*/  UISETP.NE.AND UP0, UPT, UR39, URZ, UPT ;  /* 0x000000ff2700728c */ /* 0x000fe2000bf05270 */
[----:B------:R-:W-:Y:S11]  /*7510*/  LEA R3, R43, UR36, 0x3 ;  /* 0x000000242b037c11 */ /* 0x000ff6000f8e18ff */
[----:B------:R-:W-:Y:S01]  /*7520*/  @P1 SHF.L.U32 R2, R77, 0x1f, RZ ;  /* 0x0000001f4d021819 */ /* 0x000fe200000006ff */
[----:B------:R-:W-:Y:S06]  /*7530*/  BRA.U !UP0, `(.L_x_121) ;  /* 0x0000000108247547 */ /* 0x000fec000b800000 */
[----:B-1----:R-:W-:Y:S01]  /*7540*/  IMAD.U32 R5, RZ, RZ, UR37 ;  /* 0x00000025ff057e24 */ /* 0x002fe2000f8e00ff */
[----:B------:R-:W-:Y:S01]  /*7550*/  MOV R0, UR54 ;  /* 0x0000003600007c02 */ /* 0x000fe20008000f00 */
[----:B------:R-:W-:Y:S03]  /*7560*/  UIADD3 UR4, UPT, UPT, UR37, 0x1, URZ ;  /* 0x0000000125047890 */ /* 0x000fe6000fffe0ff */
[----:B------:R-:W-:Y:S01]  /*7570*/  @P1 LEA R5, R5, UR36, 0x3 ;  /* 0x0000002405051c11 */ /* 0x000fe2000f8e18ff */
[----:B------:R-:W-:Y:S04]  /*7580*/  UISETP.NE.AND UP0, UPT, UR4, 0x4, UPT ;  /* 0x000000040400788c */ /* 0x000fe8000bf05270 */
[----:B------:R-:W-:Y:S01]  /*7590*/  @P1 VIADD R5, R5, 0x50 ;  /* 0x0000005005051836 */ /* 0x000fe20000000000 */
[----:B------:R-:W-:Y:S04]  /*75a0*/  USEL UR37, UR4, URZ, UP0 ;  /* 0x000000ff04257287 */ /* 0x000fe80008000000 */
[----:B------:R-:W-:Y:S04]  /*75b0*/  @P1 PRMT R0, R0, 0x654, R5 ;  /* 0x0000065400001816 */ /* 0x000fe80000000005 */
[----:B------:R2:W-:Y:S04]  /*75c0*/  @P1 SYNCS.ARRIVE.TRANS64.RED.A1T0 RZ, [R0+URZ], RZ ;  /* 0x000000ff00ff19a7 */ /* 0x0005e800081004ff */
.L_x_121:
[----:B------:R-:W4:Y:S01]  /*75d0*/  @P1 SYNCS.PHASECHK.TRANS64.TRYWAIT P0, [R3+URZ+0x30], R2 ;  /* 0x00003002030015a7 */ /* 0x000f2200080011ff */
[----:B------:R-:W-:Y:S01]  /*75e0*/  BSSY B1, `(.L_x_122) ;  /* 0x0000016000017945 */ /* 0x000fe20003800000 */
[----:B----4-:R-:W-:Y:S03]  /*75f0*/  @P1 SEL R89, RZ, 0x1, !P0 ;  /* 0x00000001ff591807 */ /* 0x010fe60004000000 */
[----:B------:R-:W-:Y:S05]  /*7600*/  @!P1 BRA `(.L_x_123) ;  /* 0x00000000004c9947 */ /* 0x000fea0003800000 */
[----:B------:R-:W-:Y:S01]  /*7610*/  ISETP.NE.AND P0, PT, R89, RZ, PT ;  /* 0x000000ff5900720c */ /* 0x000fe20003f05270 */
[----:B------:R-:W-:Y:S01]  /*7620*/  BSSY B0, `(.L_x_124) ;  /* 0x000000b000007945 */ /* 0x000fe20003800000 */
[----:B------:R-:W-:Y:S11]  /*7630*/  ISETP.NE.AND P1, PT, R90, RZ, PT ;  /* 0x000000ff5a00720c */ /* 0x000ff60003f25270 */
[----:B------:R-:W-:Y:S02]  /*7640*/  @!UPT UIADD3 URZ, UPT, UPT, URZ, URZ, URZ ;  /* 0x000000fffffff290 */ /* 0x000fe4000fffe0ff */
[C---:B-1----:R-:W-:Y:S01]  /*7650*/  @P1 IMAD R6, R43.reuse, 0x2000, R80 ;  /* 0x000020002b061824 */ /* 0x042fe200078e0250 */
[C---:B------:R-:W-:Y:S01]  /*7660*/  @P1 LEA R4, R43.reuse, R78, 0xd ;  /* 0x0000004e2b041211 */ /* 0x040fe200078e68ff */
[C---:B------:R-:W-:Y:S02]  /*7670*/  @P1 IMAD R5, R43.reuse, 0x2000, R79 ;  /* 0x000020002b051824 */ /* 0x040fe400078e024f */
[----:B------:R-:W-:Y:S01]  /*7680*/  @P1 IMAD R2, R43, 0x2000, R86 ;  /* 0x000020002b021824 */ /* 0x000fe200078e0256 */
[----:B------:R-:W-:Y:S06]  /*7690*/  @P0 BRA `(.L_x_125) ;  /* 0x00000000000c0947 */ /* 0x000fec0003800000 */
[----:B--2---:R-:W-:Y:S04]  /*76a0*/  SHF.L.U32 R0, R77, 0x1f, RZ ;  /* 0x0000001f4d007819 */ /* 0x004fe800000006ff */
[----:B------:R-:W1:Y:S02]  /*76b0*/  SYNCS.PHASECHK.TRANS64.TRYWAIT P0, [R3+URZ+0x30], R0 ;  /* 0x00003000030075a7 */ /* 0x000e6400080011ff */
[----:B-1----:R-:W-:Y:S05]  /*76c0*/  @!P0 BRA `(.L_x_126) ;  /* 0x0000002800988947 */ /* 0x002fea0003800000 */
.L_x_125:
[----:B------:R-:W-:Y:S05]  /*76d0*/  BSYNC B0 ;  /* 0x0000000000007941 */ /* 0x000fea0003800000 */
.L_x_124:
[----:B------:R-:W-:Y:S02]  /*76e0*/  ISETP.NE.AND P0, PT, R90, RZ, PT ;  /* 0x000000ff5a00720c */ /* 0x000fe40003f05270 */
[----:B------:R-:W-:Y:S11]  /*76f0*/  IADD3 R43, PT, PT, R43, 0x1, RZ ;  /* 0x000000012b2b7810 */ /* 0x000ff60007ffe0ff */
[----:B------:R4:W1:Y:S04]  /*7700*/  @P0 LDS.128 R56, [R6] ;  /* 0x0000000006380984 */ /* 0x0008680000000c00 */
[----:B------:R4:W1:Y:S04]  /*7710*/  @P0 LDS.128 R52, [R5+0x10] ;  /* 0x0000100005340984 */ /* 0x0008680000000c00 */
[----:B------:R4:W1:Y:S04]  /*7720*/  @P0 LDS.128 R48, [R4+0x20] ;  /* 0x0000200004300984 */ /* 0x0008680000000c00 */
[----:B------:R4:W1:Y:S02]  /*7730*/  @P0 LDS.128 R44, [R2+0x30] ;  /* 0x00003000022c0984 */ /* 0x0008640000000c00 */
.L_x_123:
[----:B------:R-:W-:Y:S05]  /*7740*/  BSYNC B1 ;  /* 0x0000000000017941 */ /* 0x000fea0003800000 */
.L_x_122:
[----:B-1----:R-:W-:Y:S05]  /*7750*/  VIADD R3, R34, 0x10 ;  /* 0x0000001022037836 */ /* 0x002fea0000000000 */
[----:B------:R-:W-:Y:S04]  /*7760*/  SHF.R.U32.HI R3, RZ, 0x15, R3 ;  /* 0x00000015ff037819 */ /* 0x000fe80000011603 */
[----:B------:R-:W-:Y:S11]  /*7770*/  LOP3.LUT P0, RZ, R3, 0x3, R72, 0x48, !PT ;  /* 0x0000000303ff7812 */ /* 0x000ff60007804848 */
[----:B------:R-:W-:Y:S02]  /*7780*/  @!UPT UIADD3 URZ, UPT, UPT, URZ, URZ, URZ ;  /* 0x000000fffffff290 */ /* 0x000fe4000fffe0ff */
[----:B------:R-:W-:Y:S05]  /*7790*/  @!P0 BRA `(.L_x_127) ;  /* 0x0000000000408947 */ /* 0x000fea0003800000 */
[----:B------:R-:W1:Y:S01]  /*77a0*/  LDCU.64 UR8, c[0x4][0x70] ;  /* 0x01000e00ff0877ac */ /* 0x000e620008000a00 */
[----:B------:R-:W-:Y:S01]  /*77b0*/  MOV R3, 0x0 ;  /* 0x0000000000037802 */ /* 0x000fe20000000f00 */
[----:B------:R-:W-:Y:S02]  /*77c0*/  HFMA2 R12, -RZ, RZ, 0, 5.9604644775390625e-08 ;  /* 0x00000001ff0c7431 */ /* 0x000fe400000001ff */
[----:B------:R-:W-:Y:S02]  /*77d0*/  IMAD.MOV.U32 R8, RZ, RZ, 0x192 ;  /* 0x00000192ff087424 */ /* 0x000fe400078e00ff */
[----:B------:R-:W-:Y:S01]  /*77e0*/  IMAD.MOV.U32 R13, RZ, RZ, RZ ;  /* 0x000000ffff0d7224 */ /* 0x000fe200078e00ff */
[----:B------:R-:W5:Y:S01]  /*77f0*/  LDCU.64 UR6, c[0x4][0x78] ;  /* 0x01000f00ff0677ac */ /* 0x000f620008000a00 */
[----:B----4-:R-:W4:Y:S01]  /*7800*/  LDC.64 R2, c[0x4][R3] ;  /* 0x0100000003027b82 */ /* 0x010f220000000a00 */
[----:B------:R-:W2:Y:S01]  /*7810*/  LDCU.64 UR4, c[0x4][0x10] ;  /* 0x01000200ff0477ac */ /* 0x000ea20008000a00 */
[----:B-1----:R-:W-:Y:S01]  /*7820*/  MOV R5, UR9 ;  /* 0x0000000900057c02 */ /* 0x002fe20008000f00 */
[----:B------:R-:W-:Y:S01]  /*7830*/  IMAD.U32 R4, RZ, RZ, UR8 ;  /* 0x00000008ff047e24 */ /* 0x000fe2000f8e00ff */
[----:B-----5:R-:W-:Y:S01]  /*7840*/  MOV R7, UR7 ;  /* 0x0000000700077c02 */ /* 0x020fe20008000f00 */
[----:B------:R-:W-:Y:S01]  /*7850*/  IMAD.U32 R6, RZ, RZ, UR6 ;  /* 0x00000006ff067e24 */ /* 0x000fe2000f8e00ff */
[----:B--2---:R-:W-:Y:S01]  /*7860*/  MOV R11, UR5 ;  /* 0x00000005000b7c02 */ /* 0x004fe20008000f00 */
[----:B------:R-:W-:Y:S02]  /*7870*/  IMAD.U32 R10, RZ, RZ, UR4 ;  /* 0x00000004ff0a7e24 */ /* 0x000fe4000f8e00ff */
[----:B------:R-:W-:Y:S07]  /*7880*/  LEPC R20, `(.L_x_127) ;  /* 0x000000001014794e */ /* 0x000fee0000000000 */
[----:B---34-:R-:W-:Y:S05]  /*7890*/  CALL.ABS.NOINC R2 ;  /* 0x0000000002007343 */ /* 0x018fea0003c00000 */
.L_x_127:
[----:B------:R-:W-:Y:S01]  /*78a0*/  LOP3.LUT R20, R56, 0xffffe000, RZ, 0xc0, !PT ;  /* 0xffffe00038147812 */ /* 0x000fe200078ec0ff */
[----:B------:R-:W-:Y:S05]  /*78b0*/  WARPSYNC.ALL ;  /* 0x0000000000007948 */ /* 0x000fea0003800000 */
[----:B------:R-:W-:Y:S01]  /*78c0*/  R2UR UR4, R34 ;  /* 0x00000000220472ca */ /* 0x000fe200000e0000 */
[----:B------:R-:W-:Y:S01]  /*78d0*/  IMAD.U32 R92, RZ, RZ, UR37 ;  /* 0x00000025ff5c7e24 */ /* 0x000fe2000f8e00ff */
[----:B------:R-:W-:Y:S01]  /*78e0*/  LOP3.LUT R21, R57, 0xffffe000, RZ, 0xc0, !PT ;  /* 0xffffe00039157812 */ /* 0x000fe200078ec0ff */
[----:B------:R-:W-:Y:S01]  /*78f0*/  IMAD.U32 R91, RZ, RZ, UR54 ;  /* 0x00000036ff5b7e24 */ /* 0x000fe2000f8e00ff */
[----:B------:R-:W-:Y:S01]  /*7900*/  LOP3.LUT R40, R59, 0xffffe000, RZ, 0xc0, !PT ;  /* 0xffffe0003b287812 */ /* 0x000fe200078ec0ff */
[----:B------:R-:W-:Y:S01]  /*7910*/  BSSY.RECONVERGENT B0, `(.L_x_128) ;  /* 0x0000060000007945 */ /* 0x000fe20003800200 */
[----:B------:R-:W-:Y:S02]  /*7920*/  LOP3.LUT R41, R52, 0xffffe000, RZ, 0xc0, !PT ;  /* 0xffffe00034297812 */ /* 0x000fe400078ec0ff */
[----:B------:R-:W-:Y:S02]  /*7930*/  LOP3.LUT R42, R53, 0xffffe000, RZ, 0xc0, !PT ;  /* 0xffffe000352a7812 */ /* 0x000fe400078ec0ff */
[----:B------:R-:W-:Y:S02]  /*7940*/  ISETP.NE.AND P6, PT, R87, RZ, PT ;  /* 0x000000ff5700720c */ /* 0x000fe40003fc5270 */
[----:B------:R-:W-:Y:S01]  /*7950*/  ISETP.NE.AND P0, PT, R82, RZ, PT ;  /* 0x000000ff5200720c */ /* 0x000fe20003f05270 */
[----:B----4-:R-:W2:Y:S10]  /*7960*/  LDTM.x16 R4, tmem[UR4+0x10] ;  /* 0x00001004000479ee */ /* 0x010eb40008240000 */
[----:B------:R-:W-:Y:S02]  /*7970*/  @P6 LEA R92, R92, UR36, 0x3 ;  /* 0x000000245c5c6c11 */ /* 0x000fe4000f8e18ff */
[----:B------:R-:W-:Y:S03]  /*7980*/  @P6 SHF.L.U32 R93, R77, 0x1f, RZ ;  /* 0x0000001f4d5d6819 */ /* 0x000fe600000006ff */
[----:B------:R-:W-:Y:S05]  /*7990*/  @P6 VIADD R92, R92, 0x50 ;  /* 0x000000505c5c6836 */ /* 0x000fea0000000000 */
[----:B------:R-:W-:Y:S02]  /*79a0*/  @P6 PRMT R91, R91, 0x654, R92 ;  /* 0x000006545b5b6816 */ /* 0x000fe4000000005c */
[----:B------:R-:W-:Y:S01]  /*79b0*/  LEA R92, R43, UR36, 0x3 ;  /* 0x000000242b5c7c11 */ /* 0x000fe2000f8e18ff */
[C---:B--2---:R-:W-:Y:S01]  /*79c0*/  FMUL R0, R32.reuse, R4 ;  /* 0x0000000420007220 */ /* 0x044fe20000400000 */
[C---:B------:R-:W-:Y:S01]  /*79d0*/  FMUL R2, R32.reuse, R5 ;  /* 0x0000000520027220 */ /* 0x040fe20000400000 */
[C---:B------:R-:W-:Y:S01]  /*79e0*/  FMUL R3, R32.reuse, R6 ;  /* 0x0000000620037220 */ /* 0x040fe20000400000 */
[----:B------:R-:W-:Y:S01]  /*79f0*/  FMUL R7, R32, R7 ;  /* 0x0000000720077220 */ /* 0x000fe20000400000 */
[C---:B------:R-:W-:Y:S01]  /*7a00*/  FFMA R36, R35.reuse, R20, R0 ;  /* 0x0000001423247223 */ /* 0x040fe20000000000 */
[----:B------:R-:W-:Y:S01]  /*7a10*/  LOP3.LUT R20, R58, 0xffffe000, RZ, 0xc0, !PT ;  /* 0xffffe0003a147812 */ /* 0x000fe200078ec0ff */
[C---:B------:R-:W-:Y:S01]  /*7a20*/  FFMA R37, R35.reuse, R21, R2 ;  /* 0x0000001523257223 */ /* 0x040fe20000000002 */
[----:B------:R-:W-:Y:S01]  /*7a30*/  LOP3.LUT R21, R48, 0xffffe000, RZ, 0xc0, !PT ;  /* 0xffffe00030157812 */ /* 0x000fe200078ec0ff */
[----:B------:R-:W-:Y:S01]  /*7a40*/  FMUL R4, R32, R8 ;  /* 0x0000000820047220 */ /* 0x000fe20000400000 */
[----:B------:R-:W-:Y:S01]  /*7a50*/  F2FP.TF32.F32.PACK_B R36, R36 ;  /* 0x00000024ff24723e */ /* 0x000fe200024050ff */
[C---:B------:R-:W-:Y:S01]  /*7a60*/  FFMA R38, R35.reuse, R20, R3 ;  /* 0x0000001423267223 */ /* 0x040fe20000000003 */
[----:B------:R-:W-:Y:S01]  /*7a70*/  LOP3.LUT R20, R54, 0xffffe000, RZ, 0xc0, !PT ;  /* 0xffffe00036147812 */ /* 0x000fe200078ec0ff */
[----:B------:R-:W-:Y:S01]  /*7a80*/  FFMA R39, R35, R40, R7 ;  /* 0x0000002823277223 */ /* 0x000fe20000000007 */
[----:B------:R-:W-:Y:S01]  /*7a90*/  LOP3.LUT R40, R55, 0xffffe000, RZ, 0xc0, !PT ;  /* 0xffffe00037287812 */ /* 0x000fe200078ec0ff */
[C---:B------:R-:W-:Y:S01]  /*7aa0*/  FMUL R5, R32.reuse, R9 ;  /* 0x0000000920057220 */ /* 0x040fe20000400000 */
[C---:B------:R-:W-:Y:S01]  /*7ab0*/  FMUL R6, R32.reuse, R10 ;  /* 0x0000000a20067220 */ /* 0x040fe20000400000 */
[C---:B------:R-:W-:Y:S01]  /*7ac0*/  FMUL R11, R32.reuse, R11 ;  /* 0x0000000b200b7220 */ /* 0x040fe20000400000 */
[----:B------:R-:W-:Y:S01]  /*7ad0*/  F2FP.TF32.F32.PACK_B R37, R37 ;  /* 0x00000025ff25723e */ /* 0x000fe200024050ff */
[C---:B------:R-:W-:Y:S01]  /*7ae0*/  FFMA R4, R35.reuse, R41, R4 ;  /* 0x0000002923047223 */ /* 0x040fe20000000004 */
[----:B------:R-:W-:Y:S01]  /*7af0*/  F2FP.TF32.F32.PACK_B R38, R38 ;  /* 0x00000026ff26723e */ /* 0x000fe200024050ff */
[C---:B------:R-:W-:Y:S01]  /*7b00*/  FFMA R5, R35.reuse, R42, R5 ;  /* 0x0000002a23057223 */ /* 0x040fe20000000005 */
[----:B------:R-:W-:Y:S01]  /*7b10*/  F2FP.TF32.F32.PACK_B R39, R39 ;  /* 0x00000027ff27723e */ /* 0x000fe200024050ff */
[C---:B------:R-:W-:Y:S01]  /*7b20*/  FFMA R6, R35.reuse, R20, R6 ;  /* 0x0000001423067223 */ /* 0x040fe20000000006 */
[----:B------:R-:W-:Y:S01]  /*7b30*/  FFMA R7, R35, R40, R11 ;  /* 0x0000002823077223 */ /* 0x000fe2000000000b */
        /* <DEDUP_REMOVED lines=47> */
[----:B------:R-:W-:Y:S02]  /*7e30*/  UIADD3 UR4, UP0, UPT, UR48, 0x680, URZ ;  /* 0x0000068030047890 */ /* 0x000fe4000ff1e0ff */
[----:B------:R-:W-:Y:S02]  /*7e40*/  UIADD3 UR13, UPT, UPT, UR41, 0x10, URZ ;  /* 0x00000010290d7890 */ /* 0x000fe4000fffe0ff */
[----:B------:R-:W-:Y:S02]  /*7e50*/  UIADD3 UR12, UPT, UPT, UR36, 0x2200, URZ ;  /* 0x00002200240c7890 */ /* 0x000fe4000fffe0ff */
[----:B------:R-:W-:Y:S01]  /*7e60*/  UIADD3.X UR5, UPT, UPT, URZ, UR49, URZ, UP0, !UPT ;  /* 0x00000031ff057290 */ /* 0x000fe200087fe4ff */
[----:B------:R-:W-:Y:S01]  /*7e70*/  UMOV UR14, UR42 ;  /* 0x0000002a000e7c82 */ /* 0x000fe20008000000 */
[----:B------:R-:W-:Y:S01]  /*7e80*/  UMOV UR15, UR60 ;  /* 0x0000003c000f7c82 */ /* 0x000fe20008000000 */
[----:B------:R-:W-:Y:S02]  /*7e90*/  UIADD3 UR9, UPT, UPT, UR41, 0x50, URZ ;  /* 0x0000005029097890 */ /* 0x000fe4000fffe0ff */
[----:B------:R-:W-:Y:S01]  /*7ea0*/  UIADD3 UR8, UPT, UPT, UR36, 0x3200, URZ ;  /* 0x0000320024087890 */ /* 0x000fe2000fffe0ff */
[----:B------:R-:W-:Y:S03]  /*7eb0*/  UMOV UR10, UR42 ;  /* 0x0000002a000a7c82 */ /* 0x000fe60008000000 */
[----:B------:R2:W-:Y:S01]  /*7ec0*/  UTMASTG.3D [UR12], [UR4] ;  /* 0x0000000c040073b5 */ /* 0x0005e20008010000 */
[----:B------:R-:W-:Y:S04]  /*7ed0*/  UMOV UR11, UR60 ;  /* 0x0000003c000b7c82 */ /* 0x000fe80008000000 */
[----:B------:R2:W-:Y:S01]  /*7ee0*/  UTMASTG.3D [UR8], [UR4] ;  /* 0x00000008040073b5 */ /* 0x0005e20008010000 */
[----:B------:R0:W-:Y:S01]  /*7ef0*/  UTMACMDFLUSH ;  /* 0x00000000000079b7 */ /* 0x0001e20000000000 */
[----:B--2---:R-:W-:Y:S04]  /*7f00*/  DEPBAR.LE SB0, 0x1 ;  /* 0x000080400000791a */ /* 0x004fe80000000000 */
.L_x_129:
[----:B------:R-:W-:Y:S05]  /*7f10*/  BSYNC.RECONVERGENT B0 ;  /* 0x0000000000007941 */ /* 0x000fea0003800200 */
.L_x_128:
[----:B------:R-:W-:Y:S01]  /*7f20*/  BAR.SYNC.DEFER_BLOCKING 0x1, 0x80 ;  /* 0x0042000000007b1d */ /* 0x000fe20000010000 */
[----:B------:R-:W-:Y:S04]  /*7f30*/  UIADD3 UR4, UPT, UPT, UR37, 0x1, URZ ;  /* 0x0000000125047890 */ /* 0x000fe8000fffe0ff */
[----:B------:R-:W-:Y:S04]  /*7f40*/  UISETP.NE.AND UP0, UPT, UR4, 0x4, UPT ;  /* 0x000000040400788c */ /* 0x000fe8000bf05270 */
[----:B------:R-:W-:Y:S01]  /*7f50*/  USEL UR38, UR4, URZ, UP0 ;  /* 0x000000ff04267287 */ /* 0x000fe20008000000 */
[----:B------:R2:W-:Y:S01]  /*7f60*/  @P6 SYNCS.ARRIVE.TRANS64.RED.A1T0 RZ, [R91+URZ], RZ ;  /* 0x000000ff5bff69a7 */ /* 0x0005e200081004ff */
[----:B------:R-:W-:Y:S01]  /*7f70*/  BSSY B1, `(.L_x_130) ;  /* 0x0000017000017945 */ /* 0x000fe20003800000 */
[----:B------:R-:W4:Y:S02]  /*7f80*/  @P6 SYNCS.PHASECHK.TRANS64.TRYWAIT P0, [R92+URZ+0x30], R93 ;  /* 0x0000305d5c0065a7 */ /* 0x000f2400080011ff */
[----:B----4-:R-:W-:Y:S01]  /*7f90*/  @P6 SEL R89, RZ, 0x1, !P0 ;  /* 0x00000001ff596807 */ /* 0x010fe20004000000 */
[----:B--2---:R-:W-:Y:S06]  /*7fa0*/  @!P6 BRA `(.L_x_131) ;  /* 0x00000000004ce947 */ /* 0x004fec0003800000 */
        /* <DEDUP_REMOVED lines=9> */
[----:B------:R-:W-:Y:S04]  /*8040*/  SHF.L.U32 R5, R77, 0x1f, RZ ;  /* 0x0000001f4d057819 */ /* 0x000fe800000006ff */
[----:B------:R-:W1:Y:S02]  /*8050*/  SYNCS.PHASECHK.TRANS64.TRYWAIT P0, [R92+URZ+0x30], R5 ;  /* 0x000030055c0075a7 */ /* 0x000e6400080011ff */
[----:B-1----:R-:W-:Y:S05]  /*8060*/  @!P0 BRA `(.L_x_134) ;  /* 0x0000002000448947 */ /* 0x002fea0003800000 */
.L_x_133:
[----:B------:R-:W-:Y:S05]  /*8070*/  BSYNC B0 ;  /* 0x0000000000007941 */ /* 0x000fea0003800000 */
.L_x_132:
[----:B------:R-:W-:Y:S02]  /*8080*/  ISETP.NE.AND P0, PT, R90, RZ, PT ;  /* 0x000000ff5a00720c */ /* 0x000fe40003f05270 */
[----:B------:R-:W-:Y:S11]  /*8090*/  IADD3 R43, PT, PT, R43, 0x1, RZ ;  /* 0x000000012b2b7810 */ /* 0x000ff60007ffe0ff */
[----:B------:R2:W4:Y:S04]  /*80a0*/  @P0 LDS.128 R56, [R4] ;  /* 0x0000000004380984 */ /* 0x0005280000000c00 */
[----:B------:R2:W1:Y:S04]  /*80b0*/  @P0 LDS.128 R52, [R3+0x10] ;  /* 0x0000100003340984 */ /* 0x0004680000000c00 */
[----:B------:R2:W1:Y:S04]  /*80c0*/  @P0 LDS.128 R48, [R2+0x20] ;  /* 0x0000200002300984 */ /* 0x0004680000000c00 */
[----:B------:R2:W1:Y:S02]  /*80d0*/  @P0 LDS.128 R44, [R0+0x30] ;  /* 0x00003000002c0984 */ /* 0x0004640000000c00 */
.L_x_131:
[----:B------:R-:W-:Y:S05]  /*80e0*/  BSYNC B1 ;  /* 0x0000000000017941 */ /* 0x000fea0003800000 */
.L_x_130:
[----:B--2---:R-:W-:Y:S05]  /*80f0*/  VIADD R3, R34, 0x20 ;  /* 0x0000002022037836 */ /* 0x004fea0000000000 */
[----:B------:R-:W-:Y:S04]  /*8100*/  SHF.R.U32.HI R3, RZ, 0x15, R3 ;  /* 0x00000015ff037819 */ /* 0x000fe80000011603 */
[----:B------:R-:W-:Y:S11]  /*8110*/  LOP3.LUT P0, RZ, R3, 0x3, R72, 0x48, !PT ;  /* 0x0000000303ff7812 */ /* 0x000ff60007804848 */
[----:B------:R-:W-:Y:S02]  /*8120*/  @!UPT UIADD3 URZ, UPT, UPT, URZ, URZ, URZ ;  /* 0x000000fffffff290 */ /* 0x000fe4000fffe0ff */
[----:B------:R-:W-:Y:S05]  /*8130*/  @!P0 BRA `(.L_x_135) ;  /* 0x0000000000408947 */ /* 0x000fea0003800000 */
[----:B------:R-:W2:Y:S01]  /*8140*/  LDCU.64 UR8, c[0x4][0x70] ;  /* 0x01000e00ff0877ac */ /* 0x000ea20008000a00 */
[----:B------:R-:W-:Y:S01]  /*8150*/  MOV R3, 0x0 ;  /* 0x0000000000037802 */ /* 0x000fe20000000f00 */
[----:B-1----:R-:W-:Y:S02]  /*8160*/  HFMA2 R12, -RZ, RZ, 0, 5.9604644775390625e-08 ;  /* 0x00000001ff0c7431 */ /* 0x002fe400000001ff */
[----:B------:R-:W-:Y:S02]  /*8170*/  IMAD.MOV.U32 R8, RZ, RZ, 0x192 ;  /* 0x00000192ff087424 */ /* 0x000fe400078e00ff */
[----:B------:R-:W-:Y:S01]  /*8180*/  IMAD.MOV.U32 R13, RZ, RZ, RZ ;  /* 0x000000ffff0d7224 */ /* 0x000fe200078e00ff */
[----:B------:R-:W1:Y:S01]  /*8190*/  LDCU.64 UR6, c[0x4][0x78] ;  /* 0x01000f00ff0677ac */ /* 0x000e620008000a00 */
[----:B------:R-:W3:Y:S01]  /*81a0*/  LDC.64 R2, c[0x4][R3] ;  /* 0x0100000003027b82 */ /* 0x000ee20000000a00 */
[----:B------:R-:W5:Y:S01]  /*81b0*/  LDCU.64 UR4, c[0x4][0x10] ;  /* 0x01000200ff0477ac */ /* 0x000f620008000a00 */
[----:B--2---:R-:W-:Y:S01]  /*81c0*/  MOV R5, UR9 ;  /* 0x0000000900057c02 */ /* 0x004fe20008000f00 */
[----:B------:R-:W-:Y:S01]  /*81d0*/  IMAD.U32 R4, RZ, RZ, UR8 ;  /* 0x00000008ff047e24 */ /* 0x000fe2000f8e00ff */
[----:B-1----:R-:W-:Y:S01]  /*81e0*/  MOV R7, UR7 ;  /* 0x0000000700077c02 */ /* 0x002fe20008000f00 */
[----:B------:R-:W-:Y:S01]  /*81f0*/  IMAD.U32 R6, RZ, RZ, UR6 ;  /* 0x00000006ff067e24 */ /* 0x000fe2000f8e00ff */
[----:B-----5:R-:W-:Y:S01]  /*8200*/  MOV R11, UR5 ;  /* 0x00000005000b7c02 */ /* 0x020fe20008000f00 */
[----:B------:R-:W-:Y:S02]  /*8210*/  IMAD.U32 R10, RZ, RZ, UR4 ;  /* 0x00000004ff0a7e24 */ /* 0x000fe4000f8e00ff */
[----:B------:R-:W-:Y:S07]  /*8220*/  LEPC R20, `(.L_x_135) ;  /* 0x000000001014794e */ /* 0x000fee0000000000 */
[----:B---34-:R-:W-:Y:S05]  /*8230*/  CALL.ABS.NOINC R2 ;  /* 0x0000000002007343 */ /* 0x018fea0003c00000 */
.L_x_135:
[----:B----4-:R-:W-:Y:S01]  /*8240*/  LOP3.LUT R20, R56, 0xffffe000, RZ, 0xc0, !PT ;  /* 0xffffe00038147812 */ /* 0x010fe200078ec0ff */
[----:B------:R-:W-:Y:S05]  /*8250*/  WARPSYNC.ALL ;  /* 0x0000000000007948 */ /* 0x000fea0003800000 */
[----:B------:R-:W-:Y:S01]  /*8260*/  R2UR UR4, R34 ;  /* 0x00000000220472ca */ /* 0x000fe200000e0000 */
[----:B-1----:R-:W-:Y:S01]  /*8270*/  IMAD.U32 R92, RZ, RZ, UR38 ;  /* 0x00000026ff5c7e24 */ /* 0x002fe2000f8e00ff */
        /* <DEDUP_REMOVED lines=8> */
[----:B------:R-:W1:Y:S10]  /*8300*/  LDTM.x16 R4, tmem[UR4+0x20] ;  /* 0x00002004000479ee */ /* 0x000e740008240000 */
[----:B------:R-:W-:Y:S02]  /*8310*/  @P6 LEA R92, R92, UR36, 0x3 ;  /* 0x000000245c5c6c11 */ /* 0x000fe4000f8e18ff */
[----:B------:R-:W-:Y:S03]  /*8320*/  @P6 SHF.L.U32 R93, R77, 0x1f, RZ ;  /* 0x0000001f4d5d6819 */ /* 0x000fe600000006ff */
[----:B------:R-:W-:Y:S05]  /*8330*/  @P6 VIADD R92, R92, 0x50 ;  /* 0x000000505c5c6836 */ /* 0x000fea0000000000 */
[----:B------:R-:W-:Y:S02]  /*8340*/  @P6 PRMT R91, R91, 0x654, R92 ;  /* 0x000006545b5b6816 */ /* 0x000fe4000000005c */
[----:B------:R-:W-:Y:S01]  /*8350*/  LEA R92, R43, UR36, 0x3 ;  /* 0x000000242b5c7c11 */ /* 0x000fe2000f8e18ff */
[C---:B-1----:R-:W-:Y:S01]  /*8360*/  FMUL R0, R32.reuse, R4 ;  /* 0x0000000420007220 */ /* 0x042fe20000400000 */
        /* <DEDUP_REMOVED lines=84> */
.L_x_137:
[----:B------:R-:W-:Y:S05]  /*88b0*/  BSYNC.RECONVERGENT B0 ;  /* 0x0000000000007941 */ /* 0x000fea0003800200 */
.L_x_136:
        /* <DEDUP_REMOVED lines=13> */
[C---:B------:R-:W-:Y:S01]  /*8990*/  @P1 IMAD R3, R43.reuse, 0x2000, R80 ;  /* 0x000020002b031824 */ /* 0x040fe200078e0250 */
[C---:B------:R-:W-:Y:S01]  /*89a0*/  @P1 LEA R0, R43.reuse, R78, 0xd ;  /* 0x0000004e2b001211 */ /* 0x040fe200078e68ff */
[C---:B------:R-:W-:Y:S02]  /*89b0*/  @P1 IMAD R2, R43.reuse, 0x2000, R79 ;  /* 0x000020002b021824 */ /* 0x040fe400078e024f */
[----:B------:R-:W-:Y:S01]  /*89c0*/  @P1 IMAD R43, R43, 0x2000, R86 ;  /* 0x000020002b2b1824 */ /* 0x000fe200078e0256 */
[----:B------:R-:W-:Y:S06]  /*89d0*/  @P0 BRA `(.L_x_141) ;  /* 0x00000000000c0947 */ /* 0x000fec0003800000 */
[----:B-1----:R-:W-:Y:S04]  /*89e0*/  SHF.L.U32 R5, R77, 0x1f, RZ ;  /* 0x0000001f4d057819 */ /* 0x002fe800000006ff */
[----:B------:R-:W1:Y:S02]  /*89f0*/  SYNCS.PHASECHK.TRANS64.TRYWAIT P0, [R92+URZ+0x30], R5 ;  /* 0x000030055c0075a7 */ /* 0x000e6400080011ff */
[----:B-1----:R-:W-:Y:S05]  /*8a00*/  @!P0 BRA `(.L_x_142) ;  /* 0x0000001400f08947 */ /* 0x002fea0003800000 */
.L_x_141:
[----:B------:R-:W-:Y:S05]  /*8a10*/  BSYNC B0 ;  /* 0x0000000000007941 */ /* 0x000fea0003800000 */
.L_x_140:
[----:B------:R-:W-:Y:S11]  /*8a20*/  ISETP.NE.AND P0, PT, R90, RZ, PT ;  /* 0x000000ff5a00720c */ /* 0x000ff60003f05270 */
[----:B------:R-:W-:Y:S02]  /*8a30*/  @!UPT UIADD3 URZ, UPT, UPT, URZ, URZ, URZ ;  /* 0x000000fffffff290 */ /* 0x000fe4000fffe0ff */
[----:B------:R2:W4:Y:S04]  /*8a40*/  @P0 LDS.128 R56, [R3] ;  /* 0x0000000003380984 */ /* 0x0005280000000c00 */
[----:B------:R2:W1:Y:S04]  /*8a50*/  @P0 LDS.128 R52, [R2+0x10] ;  /* 0x0000100002340984 */ /* 0x0004680000000c00 */
[----:B------:R2:W1:Y:S04]  /*8a60*/  @P0 LDS.128 R48, [R0+0x20] ;  /* 0x0000200000300984 */ /* 0x0004680000000c00 */
[----:B------:R2:W1:Y:S02]  /*8a70*/  @P0 LDS.128 R44, [R43+0x30] ;  /* 0x000030002b2c0984 */ /* 0x0004640000000c00 */
.L_x_139:
[----:B------:R-:W-:Y:S05]  /*8a80*/  BSYNC B1 ;  /* 0x0000000000017941 */ /* 0x000fea0003800000 */
.L_x_138:
        /* <DEDUP_REMOVED lines=21> */
.L_x_143:
[----:B------:R-:W-:Y:S01]  /*8be0*/  ISETP.NE.AND P0, PT, R82, RZ, PT ;  /* 0x000000ff5200720c */ /* 0x000fe20003f05270 */
[----:B------:R-:W-:Y:S05]  /*8bf0*/  WARPSYNC.ALL ;  /* 0x0000000000007948 */ /* 0x000fea0003800000 */
[----:B------:R-:W-:Y:S01]  /*8c00*/  R2UR UR4, R34 ;  /* 0x00000000220472ca */ /* 0x000fe200000e0000 */
[----:B------:R-:W-:Y:S01]  /*8c10*/  VIADD R88, R88, 0xc0 ;  /* 0x000000c058587836 */ /* 0x000fe20000000000 */
[----:B----4-:R-:W-:Y:S01]  /*8c20*/  LOP3.LUT R0, R56, 0xffffe000, RZ, 0xc0, !PT ;  /* 0xffffe00038007812 */ /* 0x010fe200078ec0ff */
[----:B------:R-:W-:Y:S01]  /*8c30*/  BSSY.RECONVERGENT B0, `(.L_x_144) ;  /* 0x000005e000007945 */ /* 0x000fe20003800200 */
[----:B------:R-:W-:Y:S02]  /*8c40*/  LOP3.LUT R2, R57, 0xffffe000, RZ, 0xc0, !PT ;  /* 0xffffe00039027812 */ /* 0x000fe400078ec0ff */
[----:B------:R-:W-:Y:S02]  /*8c50*/  LOP3.LUT R3, R58, 0xffffe000, RZ, 0xc0, !PT ;  /* 0xffffe0003a037812 */ /* 0x000fe400078ec0ff */
[----:B------:R-:W-:Y:S02]  /*8c60*/  LOP3.LUT R20, R59, 0xffffe000, RZ, 0xc0, !PT ;  /* 0xffffe0003b147812 */ /* 0x000fe400078ec0ff */
[----:B-1----:R-:W-:Y:S02]  /*8c70*/  LOP3.LUT R21, R52, 0xffffe000, RZ, 0xc0, !PT ;  /* 0xffffe00034157812 */ /* 0x002fe400078ec0ff */
[----:B------:R-:W-:Y:S01]  /*8c80*/  LOP3.LUT R36, R53, 0xffffe000, RZ, 0xc0, !PT ;  /* 0xffffe00035247812 */ /* 0x000fe200078ec0ff */
[----:B------:R-:W1:Y:S01]  /*8c90*/  LDTM.x16 R4, tmem[UR4+0x30] ;  /* 0x00003004000479ee */ /* 0x000e620008240000 */
[----:B------:R-:W-:Y:S01]  /*8ca0*/  LOP3.LUT R37, R54, 0xffffe000, RZ, 0xc0, !PT ;  /* 0xffffe00036257812 */ /* 0x000fe200078ec0ff */
[----:B------:R-:W-:Y:S01]  /*8cb0*/  NOP ;  /* 0x0000000000007918 */ /* 0x000fe20000000000 */
[----:B------:R-:W-:Y:S02]  /*8cc0*/  LOP3.LUT R38, R55, 0xffffe000, RZ, 0xc0, !PT ;  /* 0xffffe00037267812 */ /* 0x000fe400078ec0ff */
[----:B------:R-:W-:Y:S02]  /*8cd0*/  LOP3.LUT R88, R88, 0xfefffff8, RZ, 0xc0, !PT ;  /* 0xfefffff858587812 */ /* 0x000fe400078ec0ff */
[----:B------:R-:W-:Y:S02]  /*8ce0*/  LOP3.LUT R39, R48, 0xffffe000, RZ, 0xc0, !PT ;  /* 0xffffe00030277812 */ /* 0x000fe400078ec0ff */
[----:B------:R-:W-:Y:S01]  /*8cf0*/  LOP3.LUT R40, R49, 0xffffe000, RZ, 0xc0, !PT ;  /* 0xffffe00031287812 */ /* 0x000fe200078ec0ff */
[----:B-1----:R1:W-:Y:S01]  /*8d00*/  SYNCS.ARRIVE.TRANS64.RED.A1T0 RZ, [R88+URZ], RZ ;  /* 0x000000ff58ff79a7 */ /* 0x0023e200081004ff */
[----:B------:R-:W-:Y:S02]  /*8d10*/  LOP3.LUT R41, R50, 0xffffe000, RZ, 0xc0, !PT ;  /* 0xffffe00032297812 */ /* 0x000fe400078ec0ff */
[----:B------:R-:W-:Y:S02]  /*8d20*/  LOP3.LUT R42, R51, 0xffffe000, RZ, 0xc0, !PT ;  /* 0xffffe000332a7812 */ /* 0x000fe400078ec0ff */
[----:B------:R-:W-:Y:S02]  /*8d30*/  LOP3.LUT R43, R44, 0xffffe000, RZ, 0xc0, !PT ;  /* 0xffffe0002c2b7812 */ /* 0x000fe400078ec0ff */
[----:B------:R-:W-:Y:S02]  /*8d40*/  LOP3.LUT R44, R45, 0xffffe000, RZ, 0xc0, !PT ;  /* 0xffffe0002d2c7812 */ /* 0x000fe400078ec0ff */
[----:B------:R-:W-:Y:S02]  /*8d50*/  LOP3.LUT R45, R46, 0xffffe000, RZ, 0xc0, !PT ;  /* 0xffffe0002e2d7812 */ /* 0x000fe400078ec0ff */
[----:B------:R-:W-:Y:S01]  /*8d60*/  LOP3.LUT R46, R47, 0xffffe000, RZ, 0xc0, !PT ;  /* 0xffffe0002f2e7812 */ /* 0x000fe200078ec0ff */
[C---:B------:R-:W-:Y:S01]  /*8d70*/  FMUL R4, R32.reuse, R4 ;  /* 0x0000000420047220 */ /* 0x040fe20000400000 */
[C---:B------:R-:W-:Y:S01]  /*8d80*/  FMUL R5, R32.reuse, R5 ;  /* 0x0000000520057220 */ /* 0x040fe20000400000 */
[C---:B------:R-:W-:Y:S01]  /*8d90*/  FMUL R6, R32.reuse, R6 ;  /* 0x0000000620067220 */ /* 0x040fe20000400000 */
[C---:B------:R-:W-:Y:S01]  /*8da0*/  FMUL R7, R32.reuse, R7 ;  /* 0x0000000720077220 */ /* 0x040fe20000400000 */
[C---:B------:R-:W-:Y:S01]  /*8db0*/  FFMA R4, R35.reuse, R0, R4 ;  /* 0x0000000023047223 */ /* 0x040fe20000000004 */
[C---:B------:R-:W-:Y:S01]  /*8dc0*/  FFMA R5, R35.reuse, R2, R5 ;  /* 0x0000000223057223 */ /* 0x040fe20000000005 */
[C---:B------:R-:W-:Y:S01]  /*8dd0*/  FFMA R6, R35.reuse, R3, R6 ;  /* 0x0000000323067223 */ /* 0x040fe20000000006 */
[C---:B------:R-:W-:Y:S01]  /*8de0*/  FFMA R7, R35.reuse, R20, R7 ;  /* 0x0000001423077223 */ /* 0x040fe20000000007 */
[C---:B------:R-:W-:Y:S01]  /*8df0*/  FMUL R8, R32.reuse, R8 ;  /* 0x0000000820087220 */ /* 0x040fe20000400000 */
        /* <DEDUP_REMOVED lines=9> */
[----:B------:R-:W-:Y:S01]  /*8e90*/  F2FP.TF32.F32.PACK_B R7, R7 ;  /* 0x00000007ff07723e */ /* 0x000fe200024050ff */
[C---:B------:R-:W-:Y:S01]  /*8ea0*/  FFMA R11, R35.reuse, R38, R11 ;  /* 0x00000026230b7223 */ /* 0x040fe2000000000b */
[C---:B------:R-:W-:Y:S01]  /*8eb0*/  FMUL R12, R32.reuse, R12 ;  /* 0x0000000c200c7220 */ /* 0x040fe20000400000 */
[----:B------:R-:W-:Y:S01]  /*8ec0*/  F2FP.TF32.F32.PACK_B R8, R8 ;  /* 0x00000008ff08723e */ /* 0x000fe200024050ff */
[C---:B------:R-:W-:Y:S01]  /*8ed0*/  FMUL R13, R32.reuse, R13 ;  /* 0x0000000d200d7220 */ /* 0x040fe20000400000 */
[----:B------:R1:W-:Y:S01]  /*8ee0*/  STS.128 [R80+0x6000], R4 ;  /* 0x0060000450007388 */ /* 0x0003e20000000c00 */
        /* <DEDUP_REMOVED lines=8> */
[C---:B------:R-:W-:Y:S01]  /*8f70*/  FFMA R15, R35.reuse, R42, R15 ;  /* 0x0000002a230f7223 */ /* 0x040fe2000000000f */
[C---:B------:R-:W-:Y:S01]  /*8f80*/  FMUL R16, R32.reuse, R16 ;  /* 0x0000001020107220 */ /* 0x040fe20000400000 */
[----:B------:R-:W-:Y:S01]  /*8f90*/  F2FP.TF32.F32.PACK_B R12, R12 ;  /* 0x0000000cff0c723e */ /* 0x000fe200024050ff */
[----:B------:R1:W-:Y:S01]  /*8fa0*/  STS.128 [R79+0x6010], R8 ;  /* 0x006010084f007388 */ /* 0x0003e20000000c00 */
[C---:B------:R-:W-:Y:S01]  /*8fb0*/  FMUL R17, R32.reuse, R17 ;  /* 0x0000001120117220 */ /* 0x040fe20000400000 */
[C---:B------:R-:W-:Y:S01]  /*8fc0*/  FMUL R18, R32.reuse, R18 ;  /* 0x0000001220127220 */ /* 0x040fe20000400000 */
[----:B------:R-:W-:Y:S01]  /*8fd0*/  FMUL R19, R32, R19 ;  /* 0x0000001320137220 */ /* 0x000fe20000400000 */
[----:B------:R-:W-:Y:S01]  /*8fe0*/  F2FP.TF32.F32.PACK_B R13, R13 ;  /* 0x0000000dff0d723e */ /* 0x000fe200024050ff */
[C---:B------:R-:W-:Y:S01]  /*8ff0*/  FFMA R16, R35.reuse, R43, R16 ;  /* 0x0000002b23107223 */ /* 0x040fe20000000010 */
[----:B------:R-:W-:Y:S01]  /*9000*/  F2FP.TF32.F32.PACK_B R14, R14 ;  /* 0x0000000eff0e723e */ /* 0x000fe200024050ff */
[C---:B------:R-:W-:Y:S01]  /*9010*/  FFMA R17, R35.reuse, R44, R17 ;  /* 0x0000002c23117223 */ /* 0x040fe20000000011 */
[----:B------:R-:W-:Y:S01]  /*9020*/  F2FP.TF32.F32.PACK_B R15, R15 ;  /* 0x0000000fff0f723e */ /* 0x000fe200024050ff */
[C---:B------:R-:W-:Y:S01]  /*9030*/  FFMA R18, R35.reuse, R45, R18 ;  /* 0x0000002d23127223 */ /* 0x040fe20000000012 */
[----:B------:R-:W-:Y:S01]  /*9040*/  FFMA R19, R35, R46, R19 ;  /* 0x0000002e23137223 */ /* 0x000fe20000000013 */
[----:B------:R-:W-:Y:S02]  /*9050*/  F2FP.TF32.F32.PACK_B R16, R16 ;  /* 0x00000010ff10723e */ /* 0x000fe400024050ff */
[----:B------:R1:W-:Y:S01]  /*9060*/  STS.128 [R78+0x6020], R12 ;  /* 0x0060200c4e007388 */ /* 0x0003e20000000c00 */
[----:B------:R-:W-:Y:S02]  /*9070*/  F2FP.TF32.F32.PACK_B R17, R17 ;  /* 0x00000011ff11723e */ /* 0x000fe400024050ff */
        /* <DEDUP_REMOVED lines=25> */
.L_x_145:
[----:B------:R-:W-:Y:S05]  /*9210*/  BSYNC.RECONVERGENT B0 ;  /* 0x0000000000007941 */ /* 0x000fea0003800200 */
.L_x_144:
[----:B------:R-:W-:Y:S01]  /*9220*/  BAR.SYNC.DEFER_BLOCKING 0x1, 0x80 ;  /* 0x0042000000007b1d */ /* 0x000fe20000010000 */
[----:B------:R-:W-:Y:S01]  /*9230*/  UISETP.NE.AND UP0, UPT, UR39, -0x4, UPT ;  /* 0xfffffffc2700788c */ /* 0x000fe2000bf05270 */
[----:B------:R-:W-:Y:S08]  /*9240*/  IADD3 R0, PT, PT, R30, 0x1, RZ ;  /* 0x000000011e007810 */ /* 0x000ff00007ffe0ff */
[----:B------:R-:W-:Y:S05]  /*9250*/  BRA.U !UP0, `(.L_x_146) ;  /* 0x0000000108287547 */ /* 0x000fea000b800000 */
[----:B------:R-:W-:Y:S01]  /*9260*/  ISETP.NE.AND P0, PT, R87, RZ, PT ;  /* 0x000000ff5700720c */ /* 0x000fe20003f05270 */
[----:B------:R-:W-:Y:S01]  /*9270*/  IMAD.U32 R3, RZ, RZ, UR37 ;  /* 0x00000025ff037e24 */ /* 0x000fe2000f8e00ff */
[----:B------:R-:W-:Y:S01]  /*9280*/  UIADD3 UR4, UPT, UPT, UR37, 0x1, URZ ;  /* 0x0000000125047890 */ /* 0x000fe2000fffe0ff */
[----:B------:R-:W-:Y:S03]  /*9290*/  IMAD.U32 R2, RZ, RZ, UR54 ;  /* 0x00000036ff027e24 */ /* 0x000fe6000f8e00ff */
[----:B------:R-:W-:Y:S04]  /*92a0*/  UISETP.NE.AND UP0, UPT, UR4, 0x4, UPT ;  /* 0x000000040400788c */ /* 0x000fe8000bf05270 */
[----:B------:R-:W-:Y:S03]  /*92b0*/  USEL UR37, UR4, URZ, UP0 ;  /* 0x000000ff04257287 */ /* 0x000fe60008000000 */
[----:B------:R-:W-:Y:S05]  /*92c0*/  @P0 LEA R3, R3, UR36, 0x3 ;  /* 0x0000002403030c11 */ /* 0x000fea000f8e18ff */
[----:B------:R-:W-:Y:S05]  /*92d0*/  @P0 VIADD R3, R3, 0x50 ;  /* 0x0000005003030836 */ /* 0x000fea0000000000 */
[----:B------:R-:W-:Y:S04]  /*92e0*/  @P0 PRMT R2, R2, 0x654, R3 ;  /* 0x0000065402020816 */ /* 0x000fe80000000003 */
[----:B------:R2:W-:Y:S03]  /*92f0*/  @P0 SYNCS.ARRIVE.TRANS64.RED.A1T0 RZ, [R2+URZ], RZ ;  /* 0x000000ff02ff09a7 */ /* 0x0005e600081004ff */
.L_x_146:
[----:B------:R-:W-:Y:S01]  /*9300*/  ISETP.NE.AND P2, PT, R83, RZ, PT ;  /* 0x000000ff5300720c */ /* 0x000fe20003f45270 */
[----:B------:R-:W-:Y:S01]  /*9310*/  UIADD3 UR39, UPT, UPT, UR39, 0x4, URZ ;  /* 0x0000000427277890 */ /* 0x000fe2000fffe0ff */
[----:B------:R-:W-:Y:S01]  /*9320*/  ISETP.NE.AND P0, PT, R85, 0x2, PT ;  /* 0x000000025500780c */ /* 0x000fe20003f05270 */
[----:B------:R-:W-:Y:S01]  /*9330*/  IMAD.IADD R20, R29, 0x1, R66 ;  /* 0x000000011d147824 */ /* 0x000fe200078e0242 */
[----:B------:R-:W-:Y:S01]  /*9340*/  ISETP.NE.AND P1, PT, R0, 0x4, PT ;  /* 0x000000040000780c */ /* 0x000fe20003f25270 */
[----:B------:R-:W-:Y:S01]  /*9350*/  IMAD.IADD R21, R31, 0x1, R68 ;  /* 0x000000011f157824 */ /* 0x000fe200078e0244 */
[----:B--2---:R-:W-:Y:S02]  /*9360*/  SEL R2, RZ, 0x1, P0 ;  /* 0x00000001ff027807 */ /* 0x004fe40000000000 */
[----:B------:R-:W-:Y:S02]  /*9370*/  SEL R3, RZ, 0x1, P1 ;  /* 0x00000001ff037807 */ /* 0x000fe40000800000 */
[----:B------:R-:W-:Y:S02]  /*9380*/  LOP3.LUT R75, R75, R2, RZ, 0x3c, !PT ;  /* 0x000000024b4b7212 */ /* 0x000fe400078e3cff */
[----:B------:R-:W-:Y:S02]  /*9390*/  LOP3.LUT R76, R76, R3, RZ, 0x3c, !PT ;  /* 0x000000034c4c7212 */ /* 0x000fe400078e3cff */
[----:B------:R-:W-:Y:S02]  /*93a0*/  @P2 R2UR UR60, R74 ;  /* 0x000000004a3c22ca */ /* 0x000fe400000e0000 */
[----:B------:R-:W-:Y:S02]  /*93b0*/  SEL R85, R85, RZ, P0 ;  /* 0x000000ff55557207 */ /* 0x000fe40000000000 */
[----:B------:R-:W-:Y:S01]  /*93c0*/  SEL R30, R0, RZ, P1 ;  /* 0x000000ff001e7207 */ /* 0x000fe20000800000 */
[----:B------:R-:W-:Y:S10]  /*93d0*/  @P2 BRA `(.L_x_147) ;  /* 0xffffffcc00082947 */ /* 0x000ff4000383ffff */
[----:B------:R-:W-:-:S09]  /*93e0*/  UISETP.NE.AND UP0, UPT, UR50, URZ, UPT ;  /* 0x000000ff3200728c */ /* 0x000fd2000bf05270 */
[----:B------:R-:W-:Y:S05]  /*93f0*/  BRA.U !UP0, `(.L_x_148) ;  /* 0x0000000108487547 */ /* 0x000fea000b800000 */
[----:B------:R-:W2:Y:S02]  /*9400*/  LDCU.64 UR4, c[0x0][0x890] ;  /* 0x00011200ff0477ac */ /* 0x000ea40008000a00 */
[----:B--2---:R-:W-:-:S04]  /*9410*/  UISETP.NE.U32.AND UP0, UPT, UR4, URZ, UPT ;  /* 0x000000ff0400728c */ /* 0x004fc8000bf05070 */
[----:B------:R-:W-:-:S09]  /*9420*/  UISETP.NE.AND.EX UP0, UPT, UR5, URZ, UPT, UP0 ;  /* 0x000000ff0500728c */ /* 0x000fd2000bf05300 */
[----:B------:R-:W-:Y:S05]  /*9430*/  BRA.U UP0, `(.L_x_149) ;  /* 0x00000001000c7547 */ /* 0x000fea000b800000 */
[----:B------:R-:W-:-:S13]  /*9440*/  FSETP.NEU.AND P0, PT, R35, RZ, PT ;  /* 0x000000ff2300720b */ /* 0x000fda0003f0d000 */
[----:B------:R-:W-:Y:S05]  /*9450*/  @!P0 EXIT ;  /* 0x000000000000894d */ /* 0x000fea0003800000 */
[----:B------:R-:W-:Y:S05]  /*9460*/  BRA `(.L_x_148) ;  /* 0x00000000002c7947 */ /* 0x000fea0003800000 */
.L_x_149:
[----:B------:R-:W-:Y:S01]  /*9470*/  ISETP.NE.AND P0, PT, R84, RZ, PT ;  /* 0x000000ff5400720c */ /* 0x000fe20003f05270 */
[----:B------:R-:W-:-:S12]  /*9480*/  BSSY.RECONVERGENT B0, `(.L_x_148) ;  /* 0x0000009000007945 */ /* 0x000fd80003800200 */
[----:B------:R-:W-:Y:S05]  /*9490*/  @P0 BRA `(.L_x_150) ;  /* 0x0000000000140947 */ /* 0x000fea0003800000 */
[----:B------:R-:W2:Y:S02]  /*94a0*/  LDCU.64 UR4, c[0x0][0x888] ;  /* 0x00011100ff0477ac */ /* 0x000ea40008000a00 */
[----:B--2---:R-:W-:-:S04]  /*94b0*/  ISETP.NE.U32.AND P0, PT, RZ, UR4, PT ;  /* 0x00000004ff007c0c */ /* 0x004fc8000bf05070 */
[----:B------:R-:W-:-:S13]  /*94c0*/  ISETP.NE.AND.EX P0, PT, RZ, UR5, PT, P0 ;  /* 0x00000005ff007c0c */ /* 0x000fda000bf05300 */
[----:B------:R-:W-:Y:S05]  /*94d0*/  @!P0 EXIT ;  /* 0x000000000000894d */ /* 0x000fea0003800000 */
[----:B------:R-:W-:Y:S05]  /*94e0*/  BRA `(.L_x_151) ;  /* 0x0000000000087947 */ /* 0x000fea0003800000 */
.L_x_150:
[----:B------:R-:W-:-:S13]  /*94f0*/  FSETP.NEU.AND P0, PT, R35, RZ, PT ;  /* 0x000000ff2300720b */ /* 0x000fda0003f0d000 */
[----:B------:R-:W-:Y:S05]  /*9500*/  @!P0 EXIT ;  /* 0x000000000000894d */ /* 0x000fea0003800000 */
.L_x_151:
[----:B------:R-:W-:Y:S05]  /*9510*/  BSYNC.RECONVERGENT B0 ;  /* 0x0000000000007941 */ /* 0x000fea0003800200 */
.L_x_148:
[----:B------:R-:W-:Y:S01]  /*9520*/  ULEA UR4, UR37, UR36, 0x3 ;  /* 0x0000002425047291 */ /* 0x000fe2000f8e18ff */
[----:B------:R-:W-:-:S04]  /*9530*/  DEPBAR.LE SB0, 0x0 ;  /* 0x000080000000791a */ /* 0x000fc80000000000 */
[----:B------:R-:W-:-:S04]  /*9540*/  UIADD3 UR4, UPT, UPT, UR4, 0x50, URZ ;  /* 0x0000005004047890 */ /* 0x000fc8000fffe0ff */
[----:B------:R-:W-:-:S09]  /*9550*/  UPRMT UR4, UR54, 0x654, UR4 ;  /* 0x0000065436047896 */ /* 0x000fd20008000004 */
[----:B------:R-:W-:Y:S01]  /*9560*/  SYNCS.ARRIVE.TRANS64.RED.A1T0 RZ, [UR4], RZ ;  /* 0x000000ffffff79a7 */ /* 0x000fe20008100404 */
[----:B------:R-:W-:Y:S05]  /*9570*/  EXIT ;  /* 0x000000000000794d */ /* 0x000fea0003800000 */
.L_x_24:
[----:B--2---:R2:W4:Y:S02]  /*9580*/  SYNCS.PHASECHK.TRANS64.TRYWAIT P0, [R3+URZ+0xf0], R2 ;  /* 0x0000f002030075a7 */ /* 0x00452400080011ff */
[----:B----4-:R-:W-:Y:S05]  /*9590*/  @!P0 NANOSLEEP.SYNCS 0x989680 ;  /* 0x009896800000895d */ /* 0x010fea0003900000 */
[----:B------:R-:W4:Y:S02]  /*95a0*/  @!P0 SYNCS.PHASECHK.TRANS64 P0, [R3+URZ+0xf0], R2 ;  /* 0x0000f002030085a7 */ /* 0x000f2400080010ff */
[----:B----4-:R-:W-:Y:S05]  /*95b0*/  @!P0 BRA `(.L_x_24) ;  /* 0xfffffffc00f08947 */ /* 0x010fea000383ffff */
[----:B------:R-:W-:Y:S05]  /*95c0*/  BRA `(.L_x_152) ;  /* 0xffffff8000947947 */ /* 0x000fea000383ffff */
.L_x_27:
[----:B-1----:R-:W-:-:S07]  /*95d0*/  MOV R2, UR13 ;  /* 0x0000000d00027c02 */ /* 0x002fce0008000f00 */
.L_x_153:
[----:B-1----:R1:W2:Y:S02]  /*95e0*/  SYNCS.PHASECHK.TRANS64.TRYWAIT P0, [R2+URZ+0x18], R5 ;  /* 0x00001805020075a7 */ /* 0x0022a400080011ff */
[----:B--2---:R-:W-:Y:S05]  /*95f0*/  @!P0 NANOSLEEP.SYNCS 0x989680 ;  /* 0x009896800000895d */ /* 0x004fea0003900000 */
[----:B------:R-:W2:Y:S02]  /*9600*/  @!P0 SYNCS.PHASECHK.TRANS64 P0, [R2+URZ+0x18], R5 ;  /* 0x00001805020085a7 */ /* 0x000ea400080010ff */
[----:B--2---:R-:W-:Y:S05]  /*9610*/  @!P0 BRA `(.L_x_153) ;  /* 0xfffffffc00f08947 */ /* 0x004fea000383ffff */
[----:B------:R-:W-:Y:S05]  /*9620*/  BRA `(.L_x_26) ;  /* 0xffffff8000f87947 */ /* 0x000fea000383ffff */
.L_x_36:
[----:B------:R-:W-:-:S07]  /*9630*/  MOV R2, UR13 ;  /* 0x0000000d00027c02 */ /* 0x000fce0008000f00 */
.L_x_154:
[----:B-1----:R1:W2:Y:S02]  /*9640*/  SYNCS.PHASECHK.TRANS64.TRYWAIT P0, [R2+URZ+0x18], R5 ;  /* 0x00001805020075a7 */ /* 0x0022a400080011ff */
[----:B--2---:R-:W-:Y:S05]  /*9650*/  @!P0 NANOSLEEP.SYNCS 0x989680 ;  /* 0x009896800000895d */ /* 0x004fea0003900000 */
[----:B------:R-:W2:Y:S02]  /*9660*/  @!P0 SYNCS.PHASECHK.TRANS64 P0, [R2+URZ+0x18], R5 ;  /* 0x00001805020085a7 */ /* 0x000ea400080010ff */
[----:B--2---:R-:W-:Y:S05]  /*9670*/  @!P0 BRA `(.L_x_154) ;  /* 0xfffffffc00f08947 */ /* 0x004fea000383ffff */
[----:B------:R-:W-:Y:S05]  /*9680*/  BRA `(.L_x_35) ;  /* 0xffffff8800487947 */ /* 0x000fea000383ffff */
.L_x_43:
[----:B-1----:R1:W2:Y:S02]  /*9690*/  SYNCS.PHASECHK.TRANS64.TRYWAIT P0, [R2+URZ+0x80], R3 ;  /* 0x00008003020075a7 */ /* 0x0022a400080011ff */
[----:B--2---:R-:W-:Y:S05]  /*96a0*/  @!P0 NANOSLEEP.SYNCS 0x989680 ;  /* 0x009896800000895d */ /* 0x004fea0003900000 */
[----:B------:R-:W2:Y:S02]  /*96b0*/  @!P0 SYNCS.PHASECHK.TRANS64 P0, [R2+URZ+0x80], R3 ;  /* 0x00008003020085a7 */ /* 0x000ea400080010ff */
[----:B--2---:R-:W-:Y:S05]  /*96c0*/  @!P0 BRA `(.L_x_43) ;  /* 0xfffffffc00f08947 */ /* 0x004fea000383ffff */
[----:B------:R-:W-:Y:S05]  /*96d0*/  BRA `(.L_x_155) ;  /* 0xffffff8c00787947 */ /* 0x000fea000383ffff */
.L_x_47:
[----:B---3--:R-:W-:-:S07]  /*96e0*/  MOV R0, UR4 ;  /* 0x0000000400007c02 */ /* 0x008fce0008000f00 */
.L_x_156:
[----:B-1----:R1:W2:Y:S02]  /*96f0*/  SYNCS.PHASECHK.TRANS64.TRYWAIT P0, [R0+URZ], R3 ;  /* 0x00000003000075a7 */ /* 0x0022a400080011ff */
[----:B--2---:R-:W-:Y:S05]  /*9700*/  @!P0 NANOSLEEP.SYNCS 0x989680 ;  /* 0x009896800000895d */ /* 0x004fea0003900000 */
[----:B------:R-:W2:Y:S02]  /*9710*/  @!P0 SYNCS.PHASECHK.TRANS64 P0, [R0+URZ], R3 ;  /* 0x00000003000085a7 */ /* 0x000ea400080010ff */
[----:B--2---:R-:W-:Y:S05]  /*9720*/  @!P0 BRA `(.L_x_156) ;  /* 0xfffffffc00f08947 */ /* 0x004fea000383ffff */
[----:B------:R-:W-:Y:S05]  /*9730*/  BRA `(.L_x_157) ;  /* 0xffffff9000e87947 */ /* 0x000fea000383ffff */
.L_x_48:
[----:B---3--:R-:W-:-:S07]  /*9740*/  MOV R0, UR5 ;  /* 0x0000000500007c02 */ /* 0x008fce0008000f00 */
.L_x_158:
[----:B-1----:R1:W2:Y:S02]  /*9750*/  SYNCS.PHASECHK.TRANS64.TRYWAIT P0, [R0+URZ], R3 ;  /* 0x00000003000075a7 */ /* 0x0022a400080011ff */
[----:B--2---:R-:W-:Y:S05]  /*9760*/  @!P0 NANOSLEEP.SYNCS 0x989680 ;  /* 0x009896800000895d */ /* 0x004fea0003900000 */
[----:B------:R-:W2:Y:S02]  /*9770*/  @!P0 SYNCS.PHASECHK.TRANS64 P0, [R0+URZ], R3 ;  /* 0x00000003000085a7 */ /* 0x000ea400080010ff */
[----:B--2---:R-:W-:Y:S05]  /*9780*/  @!P0 BRA `(.L_x_158) ;  /* 0xfffffffc00f08947 */ /* 0x004fea000383ffff */
[----:B------:R-:W-:Y:S05]  /*9790*/  BRA `(.L_x_159) ;  /* 0xffffff9000f47947 */ /* 0x000fea000383ffff */
.L_x_51:
[----:B-1----:R1:W2:Y:S02]  /*97a0*/  SYNCS.PHASECHK.TRANS64.TRYWAIT P0, [R0+URZ+0xe0], R5 ;  /* 0x0000e005000075a7 */ /* 0x0022a400080011ff */
[----:B--2---:R-:W-:Y:S05]  /*97b0*/  @!P0 NANOSLEEP.SYNCS 0x989680 ;  /* 0x009896800000895d */ /* 0x004fea0003900000 */
[----:B------:R-:W2:Y:S02]  /*97c0*/  @!P0 SYNCS.PHASECHK.TRANS64 P0, [R0+URZ+0xe0], R5 ;  /* 0x0000e005000085a7 */ /* 0x000ea400080010ff */
[----:B--2---:R-:W-:Y:S05]  /*97d0*/  @!P0 BRA `(.L_x_51) ;  /* 0xfffffffc00f08947 */ /* 0x004fea000383ffff */
[----:B------:R-:W-:Y:S05]  /*97e0*/  BRA `(.L_x_160) ;  /* 0xffffff9400547947 */ /* 0x000fea000383ffff */
.L_x_52:
[----:B------:R-:W-:-:S07]  /*97f0*/  MOV R0, UR4 ;  /* 0x0000000400007c02 */ /* 0x000fce0008000f00 */
.L_x_161:
[----:B-1----:R1:W2:Y:S02]  /*9800*/  SYNCS.PHASECHK.TRANS64.TRYWAIT P0, [R0+URZ+0x90], R7 ;  /* 0x00009007000075a7 */ /* 0x0022a400080011ff */
[----:B--2---:R-:W-:Y:S05]  /*9810*/  @!P0 NANOSLEEP.SYNCS 0x989680 ;  /* 0x009896800000895d */ /* 0x004fea0003900000 */
[----:B------:R-:W2:Y:S02]  /*9820*/  @!P0 SYNCS.PHASECHK.TRANS64 P0, [R0+URZ+0x90], R7 ;  /* 0x00009007000085a7 */ /* 0x000ea400080010ff */
[----:B--2---:R-:W-:Y:S05]  /*9830*/  @!P0 BRA `(.L_x_161) ;  /* 0xfffffffc00f08947 */ /* 0x004fea000383ffff */
[----:B------:R-:W-:Y:S05]  /*9840*/  BRA `(.L_x_162) ;  /* 0xffffff9400647947 */ /* 0x000fea000383ffff */
.L_x_53:
[----:B-1----:R1:W2:Y:S02]  /*9850*/  SYNCS.PHASECHK.TRANS64.TRYWAIT P1, [R0+URZ+0x80], R5 ;  /* 0x00008005000075a7 */ /* 0x0022a400080211ff */
[----:B--2---:R-:W-:Y:S05]  /*9860*/  @!P1 NANOSLEEP.SYNCS 0x989680 ;  /* 0x009896800000995d */ /* 0x004fea0003900000 */
[----:B------:R-:W2:Y:S02]  /*9870*/  @!P1 SYNCS.PHASECHK.TRANS64 P1, [R0+URZ+0x80], R5 ;  /* 0x00008005000095a7 */ /* 0x000ea400080210ff */
[----:B--2---:R-:W-:Y:S05]  /*9880*/  @!P1 BRA `(.L_x_53) ;  /* 0xfffffffc00f09947 */ /* 0x004fea000383ffff */
[----:B------:R-:W-:Y:S05]  /*9890*/  BRA `(.L_x_163) ;  /* 0xffffff9400947947 */ /* 0x000fea000383ffff */
.L_x_56:
[----:B------:R-:W-:-:S07]  /*98a0*/  MOV R0, UR4 ;  /* 0x0000000400007c02 */ /* 0x000fce0008000f00 */
.L_x_164:
[----:B-1----:R1:W2:Y:S02]  /*98b0*/  SYNCS.PHASECHK.TRANS64.TRYWAIT P0, [R0+URZ+0x90], R3 ;  /* 0x00009003000075a7 */ /* 0x0022a400080011ff */
[----:B--2---:R-:W-:Y:S05]  /*98c0*/  @!P0 NANOSLEEP.SYNCS 0x989680 ;  /* 0x009896800000895d */ /* 0x004fea0003900000 */
[----:B------:R-:W2:Y:S02]  /*98d0*/  @!P0 SYNCS.PHASECHK.TRANS64 P0, [R0+URZ+0x90], R3 ;  /* 0x00009003000085a7 */ /* 0x000ea400080010ff */
[----:B--2---:R-:W-:Y:S05]  /*98e0*/  @!P0 BRA `(.L_x_164) ;  /* 0xfffffffc00f08947 */ /* 0x004fea000383ffff */
[----:B------:R-:W-:Y:S05]  /*98f0*/  BRA `(.L_x_55) ;  /* 0xffffff9400e87947 */ /* 0x000fea000383ffff */
.L_x_65:
[----:B-1----:R-:W-:-:S04]  /*9900*/  MOV R4, UR5 ;  /* 0x0000000500047c02 */ /* 0x002fc80008000f00 */
[----:B------:R1:W2:Y:S03]  /*9910*/  SYNCS.PHASECHK.TRANS64.TRYWAIT P0, [R4+URZ+0x8], R5 ;  /* 0x00000805040075a7 */ /* 0x0002a600080011ff */
[----:B--2---:R-:W-:Y:S05]  /*9920*/  @!P0 NANOSLEEP.SYNCS 0x989680 ;  /* 0x009896800000895d */ /* 0x004fea0003900000 */
[----:B------:R-:W2:Y:S02]  /*9930*/  @!P0 SYNCS.PHASECHK.TRANS64 P0, [R4+URZ+0x8], R5 ;  /* 0x00000805040085a7 */ /* 0x000ea400080010ff */
[----:B--2---:R-:W-:Y:S05]  /*9940*/  @!P0 BRA `(.L_x_65) ;  /* 0xfffffffc00ec8947 */ /* 0x004fea000383ffff */
[----:B------:R-:W-:Y:S05]  /*9950*/  BRA `(.L_x_64) ;  /* 0xffffff9800a47947 */ /* 0x000fea000383ffff */
.L_x_67:
[----:B------:R-:W-:Y:S01]  /*9960*/  BSSY B0, `(.L_x_165) ;  /* 0x0000006000007945 */ /* 0x000fe20003800000 */
[----:B------:R-:W-:-:S07]  /*9970*/  MOV R15, 0xffffffff ;  /* 0xffffffff000f7802 */ /* 0x000fce0000000f00 */
[----:B-1---5:R-:W-:Y:S05]  /*9980*/  WARPSYNC.COLLECTIVE R15, `(.L_x_166) ;  /* 0x000000000f0c7348 */ /* 0x022fea0003c00000 */
[----:B------:R-:W-:Y:S02]  /*9990*/  ELECT P6, UR79, PT ;  /* 0x00000000004f782f */ /* 0x000fe400038c0000 */
[----:B------:R-:W-:Y:S01]  /*99a0*/  MOV R14, UR79 ;  /* 0x0000004f000e7c02 */ /* 0x000fe20008000f00 */
[----:B-1---5:R-:W-:Y:S10]  /*99b0*/  ENDCOLLECTIVE ;  /* 0x000000000000791b */ /* 0x022ff40003800000 */
.L_x_166:
[----:B------:R-:W-:Y:S05]  /*99c0*/  BSYNC B0 ;  /* 0x0000000000007941 */ /* 0x000fea0003800000 */
.L_x_165:
[----:B------:R-:W-:Y:S05]  /*99d0*/  BRA `(.L_x_167) ;  /* 0xffffff9800d87947 */ /* 0x000fea000383ffff */
.L_x_69:
[----:B-1----:R-:W-:-:S04]  /*99e0*/  MOV R2, UR5 ;  /* 0x0000000500027c02 */ /* 0x002fc80008000f00 */
[----:B------:R1:W2:Y:S03]  /*99f0*/  SYNCS.PHASECHK.TRANS64.TRYWAIT P0, [R2+URZ+0x8], R3 ;  /* 0x00000803020075a7 */ /* 0x0002a600080011ff */
[----:B--2---:R-:W-:Y:S05]  /*9a00*/  @!P0 NANOSLEEP.SYNCS 0x989680 ;  /* 0x009896800000895d */ /* 0x004fea0003900000 */
[----:B------:R-:W2:Y:S02]  /*9a10*/  @!P0 SYNCS.PHASECHK.TRANS64 P0, [R2+URZ+0x8], R3 ;  /* 0x00000803020085a7 */ /* 0x000ea400080010ff */
[----:B--2---:R-:W-:Y:S05]  /*9a20*/  @!P0 BRA `(.L_x_69) ;  /* 0xfffffffc00ec8947 */ /* 0x004fea000383ffff */
[----:B------:R-:W-:Y:S05]  /*9a30*/  BRA `(.L_x_68) ;  /* 0xffffff9800dc7947 */ /* 0x000fea000383ffff */
.L_x_70:
[----:B-1----:R1:W2:Y:S02]  /*9a40*/  SYNCS.PHASECHK.TRANS64.TRYWAIT P0, [R0+URZ+0x80], R5 ;  /* 0x00008005000075a7 */ /* 0x0022a400080011ff */
[----:B--2---:R-:W-:Y:S05]  /*9a50*/  @!P0 NANOSLEEP.SYNCS 0x989680 ;  /* 0x009896800000895d */ /* 0x004fea0003900000 */
[----:B------:R-:W2:Y:S02]  /*9a60*/  @!P0 SYNCS.PHASECHK.TRANS64 P0, [R0+URZ+0x80], R5 ;  /* 0x00008005000085a7 */ /* 0x000ea400080010ff */
[----:B--2---:R-:W-:Y:S05]  /*9a70*/  @!P0 BRA `(.L_x_70) ;  /* 0xfffffffc00f08947 */ /* 0x004fea000383ffff */
[----:B------:R-:W-:Y:S05]  /*9a80*/  BRA `(.L_x_168) ;  /* 0xffffff9c00f07947 */ /* 0x000fea000383ffff */
.L_x_72:
[----:B------:R-:W-:-:S13]  /*9a90*/  R2UR UR4, R4 ;  /* 0x00000000040472ca */ /* 0x000fda00000e0000 */
[----:B------:R-:W-:-:S07]  /*9aa0*/  MOV R0, UR4 ;  /* 0x0000000400007c02 */ /* 0x000fce0008000f00 */
.L_x_169:
[----:B-1----:R1:W2:Y:S02]  /*9ab0*/  SYNCS.PHASECHK.TRANS64.TRYWAIT P0, [R0+URZ+0xc0], R5 ;  /* 0x0000c005000075a7 */ /* 0x0022a400080011ff */
[----:B--2---:R-:W-:Y:S05]  /*9ac0*/  @!P0 NANOSLEEP.SYNCS 0x989680 ;  /* 0x009896800000895d */ /* 0x004fea0003900000 */
[----:B------:R-:W2:Y:S02]  /*9ad0*/  @!P0 SYNCS.PHASECHK.TRANS64 P0, [R0+URZ+0xc0], R5 ;  /* 0x0000c005000085a7 */ /* 0x000ea400080010ff */
[----:B--2---:R-:W-:Y:S05]  /*9ae0*/  @!P0 BRA `(.L_x_169) ;  /* 0xfffffffc00f08947 */ /* 0x004fea000383ffff */
[----:B------:R-:W-:Y:S05]  /*9af0*/  BRA `(.L_x_170) ;  /* 0xffffffa000447947 */ /* 0x000fea000383ffff */
.L_x_75:
[----:B------:R-:W-:Y:S07]  /*9b00*/  MOV R0, UR5 ;  /* 0x0000000500007c02 */ /* 0x000fee0008000f00 */
.L_x_171:
[----:B-1----:R1:W2:Y:S02]  /*9b10*/  SYNCS.PHASECHK.TRANS64.TRYWAIT P0, [R0+URZ], R5 ;  /* 0x00000005000075a7 */ /* 0x0022a400080011ff */
[----:B--2---:R-:W-:Y:S05]  /*9b20*/  @!P0 NANOSLEEP.SYNCS 0x989680 ;  /* 0x009896800000895d */ /* 0x004fea0003900000 */
[----:B------:R-:W2:Y:S02]  /*9b30*/  @!P0 SYNCS.PHASECHK.TRANS64 P0, [R0+URZ], R5 ;  /* 0x00000005000085a7 */ /* 0x000ea400080010ff */
[----:B--2---:R-:W-:Y:S05]  /*9b40*/  @!P0 BRA `(.L_x_171) ;  /* 0xfffffffc00f08947 */ /* 0x004fea000383ffff */
[----:B------:R-:W-:Y:S05]  /*9b50*/  BRA `(.L_x_74) ;  /* 0xffffffa0005c7947 */ /* 0x000fea000383ffff */
.L_x_79:
[----:B-1----:R-:W-:-:S07]  /*9b60*/  MOV R0, UR4 ;  /* 0x0000000400007c02 */ /* 0x002fce0008000f00 */
.L_x_172:
[----:B-1----:R1:W2:Y:S02]  /*9b70*/  SYNCS.PHASECHK.TRANS64.TRYWAIT P0, [R0+URZ], R3 ;  /* 0x00000003000075a7 */ /* 0x0022a400080011ff */
[----:B--2---:R-:W-:Y:S05]  /*9b80*/  @!P0 NANOSLEEP.SYNCS 0x989680 ;  /* 0x009896800000895d */ /* 0x004fea0003900000 */
[----:B------:R-:W2:Y:S02]  /*9b90*/  @!P0 SYNCS.PHASECHK.TRANS64 P0, [R0+URZ], R3 ;  /* 0x00000003000085a7 */ /* 0x000ea400080010ff */
[----:B--2---:R-:W-:Y:S05]  /*9ba0*/  @!P0 BRA `(.L_x_172) ;  /* 0xfffffffc00f08947 */ /* 0x004fea000383ffff */
[----:B------:R-:W-:Y:S05]  /*9bb0*/  BRA `(.L_x_173) ;  /* 0xffffffa800747947 */ /* 0x000fea000383ffff */
.L_x_80:
[----:B------:R-:W-:-:S07]  /*9bc0*/  MOV R0, UR5 ;  /* 0x0000000500007c02 */ /* 0x000fce0008000f00 */
.L_x_174:
[----:B-1----:R1:W2:Y:S02]  /*9bd0*/  SYNCS.PHASECHK.TRANS64.TRYWAIT P0, [R0+URZ], R3 ;  /* 0x00000003000075a7 */ /* 0x0022a400080011ff */
[----:B--2---:R-:W-:Y:S05]  /*9be0*/  @!P0 NANOSLEEP.SYNCS 0x989680 ;  /* 0x009896800000895d */ /* 0x004fea0003900000 */
[----:B------:R-:W2:Y:S02]  /*9bf0*/  @!P0 SYNCS.PHASECHK.TRANS64 P0, [R0+URZ], R3 ;  /* 0x00000003000085a7 */ /* 0x000ea400080010ff */
[----:B--2---:R-:W-:Y:S05]  /*9c00*/  @!P0 BRA `(.L_x_174) ;  /* 0xfffffffc00f08947 */ /* 0x004fea000383ffff */
[----:B------:R-:W-:Y:S05]  /*9c10*/  BRA `(.L_x_175) ;  /* 0xffffffa800847947 */ /* 0x000fea000383ffff */
.L_x_81:
[----:B------:R-:W-:-:S07]  /*9c20*/  MOV R0, UR5 ;  /* 0x0000000500007c02 */ /* 0x000fce0008000f00 */
.L_x_176:
[----:B-1----:R1:W2:Y:S02]  /*9c30*/  SYNCS.PHASECHK.TRANS64.TRYWAIT P0, [R0+URZ], R3 ;  /* 0x00000003000075a7 */ /* 0x0022a400080011ff */
[----:B--2---:R-:W-:Y:S05]  /*9c40*/  @!P0 NANOSLEEP.SYNCS 0x989680 ;  /* 0x009896800000895d */ /* 0x004fea0003900000 */
[----:B------:R-:W2:Y:S02]  /*9c50*/  @!P0 SYNCS.PHASECHK.TRANS64 P0, [R0+URZ], R3 ;  /* 0x00000003000085a7 */ /* 0x000ea400080010ff */
[----:B--2---:R-:W-:Y:S05]  /*9c60*/  @!P0 BRA `(.L_x_176) ;  /* 0xfffffffc00f08947 */ /* 0x004fea000383ffff */
[----:B------:R-:W-:Y:S05]  /*9c70*/  BRA `(.L_x_177) ;  /* 0xffffffa800907947 */ /* 0x000fea000383ffff */
.L_x_84:
[----:B------:R-:W-:-:S07]  /*9c80*/  MOV R0, UR62 ;  /* 0x0000003e00007c02 */ /* 0x000fce0008000f00 */
.L_x_178:
[----:B-1----:R1:W2:Y:S02]  /*9c90*/  SYNCS.PHASECHK.TRANS64.TRYWAIT P1, [R0+URZ+0x100], R3 ;  /* 0x00010003000075a7 */ /* 0x0022a400080211ff */
[----:B--2---:R-:W-:Y:S05]  /*9ca0*/  @!P1 NANOSLEEP.SYNCS 0x989680 ;  /* 0x009896800000995d */ /* 0x004fea0003900000 */
[----:B------:R-:W2:Y:S02]  /*9cb0*/  @!P1 SYNCS.PHASECHK.TRANS64 P1, [R0+URZ+0x100], R3 ;  /* 0x00010003000095a7 */ /* 0x000ea400080210ff */
[----:B--2---:R-:W-:Y:S05]  /*9cc0*/  @!P1 BRA `(.L_x_178) ;  /* 0xfffffffc00f09947 */ /* 0x004fea000383ffff */
[----:B------:R-:W-:Y:S05]  /*9cd0*/  BRA `(.L_x_179) ;  /* 0xffffffa800e07947 */ /* 0x000fea000383ffff */
.L_x_89:
[----:B----4-:R4:W1:Y:S02]  /*9ce0*/  SYNCS.PHASECHK.TRANS64.TRYWAIT P0, [R0+URZ+0x80], R3 ;  /* 0x00008003000075a7 */ /* 0x01086400080011ff */
[----:B-1----:R-:W-:Y:S05]  /*9cf0*/  @!P0 NANOSLEEP.SYNCS 0x989680 ;  /* 0x009896800000895d */ /* 0x002fea0003900000 */
[----:B------:R-:W1:Y:S02]  /*9d00*/  @!P0 SYNCS.PHASECHK.TRANS64 P0, [R0+URZ+0x80], R3 ;  /* 0x00008003000085a7 */ /* 0x000e6400080010ff */
[----:B-1----:R-:W-:Y:S05]  /*9d10*/  @!P0 BRA `(.L_x_89) ;  /* 0xfffffffc00f08947 */ /* 0x002fea000383ffff */
[----:B------:R-:W-:Y:S05]  /*9d20*/  BRA `(.L_x_180) ;  /* 0xffffffac00fc7947 */ /* 0x000fea000383ffff */
.L_x_92:
[----:B------:R-:W-:Y:S07]  /*9d30*/  MOV R0, UR4 ;  /* 0x0000000400007c02 */ /* 0x000fee0008000f00 */
.L_x_181:
[----:B----4-:R4:W1:Y:S02]  /*9d40*/  SYNCS.PHASECHK.TRANS64.TRYWAIT P0, [R0+URZ+0x78], R3 ;  /* 0x00007803000075a7 */ /* 0x01086400080011ff */
[----:B-1----:R-:W-:Y:S05]  /*9d50*/  @!P0 NANOSLEEP.SYNCS 0x989680 ;  /* 0x009896800000895d */ /* 0x002fea0003900000 */
[----:B------:R-:W1:Y:S02]  /*9d60*/  @!P0 SYNCS.PHASECHK.TRANS64 P0, [R0+URZ+0x78], R3 ;  /* 0x00007803000085a7 */ /* 0x000e6400080010ff */
[----:B-1----:R-:W-:Y:S05]  /*9d70*/  @!P0 BRA `(.L_x_181) ;  /* 0xfffffffc00f08947 */ /* 0x002fea000383ffff */
[----:B------:R-:W-:Y:S05]  /*9d80*/  BRA `(.L_x_91) ;  /* 0xffffffb000dc7947 */ /* 0x000fea000383ffff */
.L_x_95:
[----:B------:R-:W-:Y:S07]  /*9d90*/  MOV R3, UR4 ;  /* 0x0000000400037c02 */ /* 0x000fee0008000f00 */
.L_x_182:
[----:B--2---:R2:W4:Y:S02]  /*9da0*/  SYNCS.PHASECHK.TRANS64.TRYWAIT P0, [R3+URZ+0x50], R12 ;  /* 0x0000500c030075a7 */ /* 0x00452400080011ff */
[----:B----4-:R-:W-:Y:S05]  /*9db0*/  @!P0 NANOSLEEP.SYNCS 0x989680 ;  /* 0x009896800000895d */ /* 0x010fea0003900000 */
[----:B------:R-:W4:Y:S02]  /*9dc0*/  @!P0 SYNCS.PHASECHK.TRANS64 P0, [R3+URZ+0x50], R12 ;  /* 0x0000500c030085a7 */ /* 0x000f2400080010ff */
[----:B----4-:R-:W-:Y:S05]  /*9dd0*/  @!P0 BRA `(.L_x_182) ;  /* 0xfffffffc00f08947 */ /* 0x010fea000383ffff */
[----:B------:R-:W-:Y:S05]  /*9de0*/  BRA `(.L_x_183) ;  /* 0xffffffb400547947 */ /* 0x000fea000383ffff */
.L_x_96:
[----:B--2---:R-:W-:Y:S07]  /*9df0*/  MOV R3, UR4 ;  /* 0x0000000400037c02 */ /* 0x004fee0008000f00 */
.L_x_184:
[----:B--2---:R2:W4:Y:S02]  /*9e00*/  SYNCS.PHASECHK.TRANS64.TRYWAIT P0, [R3+URZ+0x58], R12 ;  /* 0x0000580c030075a7 */ /* 0x00452400080011ff */
[----:B----4-:R-:W-:Y:S05]  /*9e10*/  @!P0 NANOSLEEP.SYNCS 0x989680 ;  /* 0x009896800000895d */ /* 0x010fea0003900000 */
[----:B------:R-:W4:Y:S02]  /*9e20*/  @!P0 SYNCS.PHASECHK.TRANS64 P0, [R3+URZ+0x58], R12 ;  /* 0x0000580c030085a7 */ /* 0x000f2400080010ff */
[----:B----4-:R-:W-:Y:S05]  /*9e30*/  @!P0 BRA `(.L_x_184) ;  /* 0xfffffffc00f08947 */ /* 0x010fea000383ffff */
[----:B------:R-:W-:Y:S05]  /*9e40*/  BRA `(.L_x_185) ;  /* 0xffffffb400b07947 */ /* 0x000fea000383ffff */
.L_x_97:
[----:B--2---:R-:W-:Y:S07]  /*9e50*/  MOV R3, UR4 ;  /* 0x0000000400037c02 */ /* 0x004fee0008000f00 */
.L_x_186:
[----:B--2---:R2:W4:Y:S02]  /*9e60*/  SYNCS.PHASECHK.TRANS64.TRYWAIT P0, [R3+URZ+0x60], R12 ;  /* 0x0000600c030075a7 */ /* 0x00452400080011ff */
[----:B----4-:R-:W-:Y:S05]  /*9e70*/  @!P0 NANOSLEEP.SYNCS 0x989680 ;  /* 0x009896800000895d */ /* 0x010fea0003900000 */
[----:B------:R-:W4:Y:S02]  /*9e80*/  @!P0 SYNCS.PHASECHK.TRANS64 P0, [R3+URZ+0x60], R12 ;  /* 0x0000600c030085a7 */ /* 0x000f2400080010ff */
[----:B----4-:R-:W-:Y:S05]  /*9e90*/  @!P0 BRA `(.L_x_186) ;  /* 0xfffffffc00f08947 */ /* 0x010fea000383ffff */
[----:B------:R-:W-:Y:S05]  /*9ea0*/  BRA `(.L_x_187) ;  /* 0xffffffb800107947 */ /* 0x000fea000383ffff */
.L_x_98:
[----:B------:R-:W-:Y:S07]  /*9eb0*/  MOV R3, UR4 ;  /* 0x0000000400037c02 */ /* 0x000fee0008000f00 */
.L_x_188:
[----:B-1----:R1:W2:Y:S02]  /*9ec0*/  SYNCS.PHASECHK.TRANS64.TRYWAIT P0, [R3+URZ+0x68], R12 ;  /* 0x0000680c030075a7 */ /* 0x0022a400080011ff */
[----:B--2---:R-:W-:Y:S05]  /*9ed0*/  @!P0 NANOSLEEP.SYNCS 0x989680 ;  /* 0x009896800000895d */ /* 0x004fea0003900000 */
[----:B------:R-:W2:Y:S02]  /*9ee0*/  @!P0 SYNCS.PHASECHK.TRANS64 P0, [R3+URZ+0x68], R12 ;  /* 0x0000680c030085a7 */ /* 0x000ea400080010ff */
[----:B--2---:R-:W-:Y:S05]  /*9ef0*/  @!P0 BRA `(.L_x_188) ;  /* 0xfffffffc00f08947 */ /* 0x004fea000383ffff */
[----:B------:R-:W-:Y:S05]  /*9f00*/  BRA `(.L_x_189) ;  /* 0xffffffb800b07947 */ /* 0x000fea000383ffff */
.L_x_100:
[----:B------:R-:W-:-:S07]  /*9f10*/  MOV R0, UR4 ;  /* 0x0000000400007c02 */ /* 0x000fce0008000f00 */
.L_x_190:
[----:B-1----:R1:W2:Y:S02]  /*9f20*/  SYNCS.PHASECHK.TRANS64.TRYWAIT P0, [R0+URZ+0x50], R3 ;  /* 0x00005003000075a7 */ /* 0x0022a400080011ff */
[----:B--2---:R-:W-:Y:S05]  /*9f30*/  @!P0 NANOSLEEP.SYNCS 0x989680 ;  /* 0x009896800000895d */ /* 0x004fea0003900000 */
[----:B------:R-:W2:Y:S02]  /*9f40*/  @!P0 SYNCS.PHASECHK.TRANS64 P0, [R0+URZ+0x50], R3 ;  /* 0x00005003000085a7 */ /* 0x000ea400080010ff */
[----:B--2---:R-:W-:Y:S05]  /*9f50*/  @!P0 BRA `(.L_x_190) ;  /* 0xfffffffc00f08947 */ /* 0x004fea000383ffff */
[----:B------:R-:W-:Y:S05]  /*9f60*/  BRA `(.L_x_191) ;  /* 0xffffffbc00387947 */ /* 0x000fea000383ffff */
.L_x_101:
[----:B-1----:R-:W-:-:S07]  /*9f70*/  MOV R0, UR4 ;  /* 0x0000000400007c02 */ /* 0x002fce0008000f00 */
.L_x_192:
[----:B-1----:R1:W2:Y:S02]  /*9f80*/  SYNCS.PHASECHK.TRANS64.TRYWAIT P0, [R0+URZ+0x58], R3 ;  /* 0x00005803000075a7 */ /* 0x0022a400080011ff */
[----:B--2---:R-:W-:Y:S05]  /*9f90*/  @!P0 NANOSLEEP.SYNCS 0x989680 ;  /* 0x009896800000895d */ /* 0x004fea0003900000 */
[----:B------:R-:W2:Y:S02]  /*9fa0*/  @!P0 SYNCS.PHASECHK.TRANS64 P0, [R0+URZ+0x58], R3 ;  /* 0x00005803000085a7 */ /* 0x000ea400080010ff */
[----:B--2---:R-:W-:Y:S05]  /*9fb0*/  @!P0 BRA `(.L_x_192) ;  /* 0xfffffffc00f08947 */ /* 0x004fea000383ffff */
[----:B------:R-:W-:Y:S05]  /*9fc0*/  BRA `(.L_x_193) ;  /* 0xffffffbc00287947 */ /* 0x000fea000383ffff */
.L_x_102:
[----:B-1----:R-:W-:-:S07]  /*9fd0*/  MOV R0, UR4 ;  /* 0x0000000400007c02 */ /* 0x002fce0008000f00 */
.L_x_194:
[----:B-1----:R1:W2:Y:S02]  /*9fe0*/  SYNCS.PHASECHK.TRANS64.TRYWAIT P0, [R0+URZ+0x60], R3 ;  /* 0x00006003000075a7 */ /* 0x0022a400080011ff */
[----:B--2---:R-:W-:Y:S05]  /*9ff0*/  @!P0 NANOSLEEP.SYNCS 0x989680 ;  /* 0x009896800000895d */ /* 0x004fea0003900000 */
[----:B------:R-:W2:Y:S02]  /*a000*/  @!P0 SYNCS.PHASECHK.TRANS64 P0, [R0+URZ+0x60], R3 ;  /* 0x00006003000085a7 */ /* 0x000ea400080010ff */
[----:B--2---:R-:W-:Y:S05]  /*a010*/  @!P0 BRA `(.L_x_194) ;  /* 0xfffffffc00f08947 */ /* 0x004fea000383ffff */
[----:B------:R-:W-:Y:S05]  /*a020*/  BRA `(.L_x_195) ;  /* 0xffffffbc00187947 */ /* 0x000fea000383ffff */
.L_x_104:
[----:B--2---:R2:W3:Y:S02]  /*a030*/  SYNCS.PHASECHK.TRANS64.TRYWAIT P0, [R0+URZ+0x80], R3 ;  /* 0x00008003000075a7 */ /* 0x0044e400080011ff */
[----:B---3--:R-:W-:Y:S05]  /*a040*/  @!P0 NANOSLEEP.SYNCS 0x989680 ;  /* 0x009896800000895d */ /* 0x008fea0003900000 */
[----:B------:R-:W3:Y:S02]  /*a050*/  @!P0 SYNCS.PHASECHK.TRANS64 P0, [R0+URZ+0x80], R3 ;  /* 0x00008003000085a7 */ /* 0x000ee400080010ff */
[----:B---3--:R-:W-:Y:S05]  /*a060*/  @!P0 BRA `(.L_x_104) ;  /* 0xfffffffc00f08947 */ /* 0x008fea000383ffff */
[----:B------:R-:W-:Y:S05]  /*a070*/  BRA `(.L_x_196) ;  /* 0xffffffbc00f47947 */ /* 0x000fea000383ffff */
.L_x_115:
[----:B-1----:R-:W-:Y:S04]  /*a080*/  MOV R0, UR36 ;  /* 0x0000002400007c02 */ /* 0x002fe80008000f00 */
[----:B------:R1:W3:Y:S03]  /*a090*/  SYNCS.PHASECHK.TRANS64.TRYWAIT P1, [R0+URZ+0x30], R5 ;  /* 0x00003005000075a7 */ /* 0x0002e600080211ff */
[----:B---3--:R-:W-:Y:S05]  /*a0a0*/  @!P1 NANOSLEEP.SYNCS 0x989680 ;  /* 0x009896800000995d */ /* 0x008fea0003900000 */
[----:B------:R-:W3:Y:S02]  /*a0b0*/  @!P1 SYNCS.PHASECHK.TRANS64 P1, [R0+URZ+0x30], R5 ;  /* 0x00003005000095a7 */ /* 0x000ee400080210ff */
[----:B---3--:R-:W-:Y:S05]  /*a0c0*/  @!P1 BRA `(.L_x_115) ;  /* 0xfffffffc00ec9947 */ /* 0x008fea000383ffff */
[----:B------:R-:W-:Y:S05]  /*a0d0*/  BRA `(.L_x_114) ;  /* 0xffffffcc00007947 */ /* 0x000fea000383ffff */
.L_x_117:
[----:B-1----:R1:W4:Y:S02]  /*a0e0*/  SYNCS.PHASECHK.TRANS64.TRYWAIT P0, [R88+URZ+0xa0], R3 ;  /* 0x0000a003580075a7 */ /* 0x00232400080011ff */
[----:B----4-:R-:W-:Y:S05]  /*a0f0*/  @!P0 NANOSLEEP.SYNCS 0x989680 ;  /* 0x009896800000895d */ /* 0x010fea0003900000 */
[----:B------:R-:W4:Y:S02]  /*a100*/  @!P0 SYNCS.PHASECHK.TRANS64 P0, [R88+URZ+0xa0], R3 ;  /* 0x0000a003580085a7 */ /* 0x000f2400080010ff */
[----:B----4-:R-:W-:Y:S05]  /*a110*/  @!P0 BRA `(.L_x_117) ;  /* 0xfffffffc00f08947 */ /* 0x010fea000383ffff */
[----:B------:R-:W-:Y:S05]  /*a120*/  BRA `(.L_x_116) ;  /* 0xffffffcc00287947 */ /* 0x000fea000383ffff */
.L_x_126:
[----:B-1----:R1:W2:Y:S02]  /*a130*/  SYNCS.PHASECHK.TRANS64.TRYWAIT P0, [R3+URZ+0x30], R0 ;  /* 0x00003000030075a7 */ /* 0x0022a400080011ff */
[----:B--2---:R-:W-:Y:S05]  /*a140*/  @!P0 NANOSLEEP.SYNCS 0x989680 ;  /* 0x009896800000895d */ /* 0x004fea0003900000 */
[----:B------:R-:W2:Y:S02]  /*a150*/  @!P0 SYNCS.PHASECHK.TRANS64 P0, [R3+URZ+0x30], R0 ;  /* 0x00003000030085a7 */ /* 0x000ea400080010ff */
[----:B--2---:R-:W-:Y:S05]  /*a160*/  @!P0 BRA `(.L_x_126) ;  /* 0xfffffffc00f08947 */ /* 0x004fea000383ffff */
[----:B------:R-:W-:Y:S05]  /*a170*/  BRA `(.L_x_125) ;  /* 0xffffffd400547947 */ /* 0x000fea000383ffff */
.L_x_134:
[----:B-1----:R1:W2:Y:S02]  /*a180*/  SYNCS.PHASECHK.TRANS64.TRYWAIT P0, [R92+URZ+0x30], R5 ;  /* 0x000030055c0075a7 */ /* 0x0022a400080011ff */
[----:B--2---:R-:W-:Y:S05]  /*a190*/  @!P0 NANOSLEEP.SYNCS 0x989680 ;  /* 0x009896800000895d */ /* 0x004fea0003900000 */
[----:B------:R-:W2:Y:S02]  /*a1a0*/  @!P0 SYNCS.PHASECHK.TRANS64 P0, [R92+URZ+0x30], R5 ;  /* 0x000030055c0085a7 */ /* 0x000ea400080010ff */
[----:B--2---:R-:W-:Y:S05]  /*a1b0*/  @!P0 BRA `(.L_x_134) ;  /* 0xfffffffc00f08947 */ /* 0x004fea000383ffff */
[----:B------:R-:W-:Y:S05]  /*a1c0*/  BRA `(.L_x_133) ;  /* 0xffffffdc00a87947 */ /* 0x000fea000383ffff */
.L_x_142:
[----:B-1----:R1:W2:Y:S02]  /*a1d0*/  SYNCS.PHASECHK.TRANS64.TRYWAIT P0, [R92+URZ+0x30], R5 ;  /* 0x000030055c0075a7 */ /* 0x0022a400080011ff */
[----:B--2---:R-:W-:Y:S05]  /*a1e0*/  @!P0 NANOSLEEP.SYNCS 0x989680 ;  /* 0x009896800000895d */ /* 0x004fea0003900000 */
[----:B------:R-:W2:Y:S02]  /*a1f0*/  @!P0 SYNCS.PHASECHK.TRANS64 P0, [R92+URZ+0x30], R5 ;  /* 0x000030055c0085a7 */ /* 0x000ea400080010ff */
[----:B--2---:R-:W-:Y:S05]  /*a200*/  @!P0 BRA `(.L_x_142) ;  /* 0xfffffffc00f08947 */ /* 0x004fea000383ffff */
[----:B------:R-:W-:Y:S05]  /*a210*/  BRA `(.L_x_141) ;  /* 0xffffffe400fc7947 */ /* 0x000fea000383ffff */
        .weak           $__internal_0_$__cuda_sm10x_tcgen05_guardrail_trap_col_being_dealloced_not_returned_by_alloc
        .type           $__internal_0_$__cuda_sm10x_tcgen05_guardrail_trap_col_being_dealloced_not_returned_by_alloc,@function
        .size           $__internal_0_$__cuda_sm10x_tcgen05_guardrail_trap_col_being_dealloced_not_returned_by_alloc,($__internal_1_$__cuda_sm10x_tcgen05_guardrail_trap_phase_invalid_during_alloc - $__internal_0_$__cuda_sm10x_tcgen05_guardrail_trap_col_being_dealloced_not_returned_by_alloc)
$__internal_0_$__cuda_sm10x_tcgen05_guardrail_trap_col_being_dealloced_not_returned_by_alloc:
[----:B------:R-:W-:Y:S05]  /*a220*/  BPT.TRAP 0x1 ;  /* 0x000000040000795c */ /* 0x000fea0000300000 */
[----:B------:R-:W-:-:S04]  /*a230*/  HFMA2 R3, -RZ, RZ, 0, 0 ;  /* 0x00000000ff037431 */ /* 0x000fc800000001ff */
[----:B------:R-:W-:Y:S05]  /*a240*/  RET.REL.NODEC R2 `(_ZN7cutlass13device_kernelINS_4gemm6kernel13GemmUniversalIN4cute5tupleIJiiiiEEENS1_10collective13CollectiveMmaINS1_35MainloopSm100TmaUmmaWarpSpecializedILi3ELi2ELi4ENS5_IJNS4_1CILi2EEENSA_ILi1EEESC_EEEEENS5_IJNSA_ILi128EEESF_SF_EEENS_10tfloat32_tENS5_IJlSC_lEEESH_SI_NS4_8TiledMMAINS4_8MMA_AtomIJNS4_23SM100_MMA_TF32_2x1SM_SSISH_SH_fLi128ELi128ELNS4_4UMMA5MajorE0ELSN_0ELNSM_7ScaleInE0ELSO_0EEEEEENS4_6LayoutINS5_IJSC_SC_SC_EEENS5_IJNSA_ILi0EEEST_ST_EEEEENS5_IJNS4_10UnderscoreESW_SW_EEEEENS4_18SM100_TMA_2SM_LOADENS4_14ComposedLayoutINS4_7SwizzleILi3ELi4ELi3EEENS4_18smem_ptr_flag_bitsILi32EEENSR_INS5_IJNSA_ILi8EEENSA_ILi32EEEEEENS5_IJS16_SC_EEEEEEEvNS4_8identityESZ_S1A_vS1B_EENS_8epilogue10collective18CollectiveEpilogueINS1D_23Sm100TmaWarpSpecializedILi4ELi2ELi16ELb1ELb0EEEJNS5_IJNSA_ILi64EEESF_SF_EEENS5_IJNSR_IS1I_SC_EENSR_INS5_IJNSA_ILi16EEESB_EEENS5_IJSC_S1I_EEEEEEEESH_SI_SH_SI_NS1D_6fusion15FusionCallbacksIS1H_NS1Q_17LinearCombinationISH_fSH_fLNS_15FloatRoundStyleE2EEES1J_S1P_JEEENS4_5SM1004TMEM4LOAD26SM100_TMEM_LOAD_32dp32b16xENS4_13SM90_TMA_LOADENS10_INS11_ILi2ELi4ELi3EEES14_NSR_INS5_IJS15_S1L_EEENS5_IJS1L_SC_EEEEEEENS4_39AutoVectorizingCopyWithAssumedAlignmentILi128EEENS4_14SM90_TMA_STOREES25_S27_S27_EEEvvEEEEvNT_6ParamsE) ;  /* 0xffffff5c026c7950 */ /* 0x000fea0003c3ffff */
        .weak           $__internal_1_$__cuda_sm10x_tcgen05_guardrail_trap_phase_invalid_during_alloc
        .type           $__internal_1_$__cuda_sm10x_tcgen05_guardrail_trap_phase_invalid_during_alloc,@function
        .size           $__internal_1_$__cuda_sm10x_tcgen05_guardrail_trap_phase_invalid_during_alloc,($__internal_2_$__cuda_sm10x_tcgen05_guardrail_trap_unallocated_columns_being_dealloced - $__internal_1_$__cuda_sm10x_tcgen05_guardrail_trap_phase_invalid_during_alloc)
$__internal_1_$__cuda_sm10x_tcgen05_guardrail_trap_phase_invalid_during_alloc:
[----:B------:R-:W-:Y:S05]  /*a250*/  BPT.TRAP 0x1 ;  /* 0x000000040000795c */ /* 0x000fea0000300000 */
[----:B------:R-:W-:-:S04]  /*a260*/  MOV R3, 0x0 ;  /* 0x0000000000037802 */ /* 0x000fc80000000f00 */
[----:B------:R-:W-:Y:S05]  /*a270*/  RET.REL.NODEC R2 `(_ZN7cutlass13device_kernelINS_4gemm6kernel13GemmUniversalIN4cute5tupleIJiiiiEEENS1_10collective13CollectiveMmaINS1_35MainloopSm100TmaUmmaWarpSpecializedILi3ELi2ELi4ENS5_IJNS4_1CILi2EEENSA_ILi1EEESC_EEEEENS5_IJNSA_ILi128EEESF_SF_EEENS_10tfloat32_tENS5_IJlSC_lEEESH_SI_NS4_8TiledMMAINS4_8MMA_AtomIJNS4_23SM100_MMA_TF32_2x1SM_SSISH_SH_fLi128ELi128ELNS4_4UMMA5MajorE0ELSN_0ELNSM_7ScaleInE0ELSO_0EEEEEENS4_6LayoutINS5_IJSC_SC_SC_EEENS5_IJNSA_ILi0EEEST_ST_EEEEENS5_IJNS4_10UnderscoreESW_SW_EEEEENS4_18SM100_TMA_2SM_LOADENS4_14ComposedLayoutINS4_7SwizzleILi3ELi4ELi3EEENS4_18smem_ptr_flag_bitsILi32EEENSR_INS5_IJNSA_ILi8EEENSA_ILi32EEEEEENS5_IJS16_SC_EEEEEEEvNS4_8identityESZ_S1A_vS1B_EENS_8epilogue10collective18CollectiveEpilogueINS1D_23Sm100TmaWarpSpecializedILi4ELi2ELi16ELb1ELb0EEEJNS5_IJNSA_ILi64EEESF_SF_EEENS5_IJNSR_IS1I_SC_EENSR_INS5_IJNSA_ILi16EEESB_EEENS5_IJSC_S1I_EEEEEEEESH_SI_SH_SI_NS1D_6fusion15FusionCallbacksIS1H_NS1Q_17LinearCombinationISH_fSH_fLNS_15FloatRoundStyleE2EEES1J_S1P_JEEENS4_5SM1004TMEM4LOAD26SM100_TMEM_LOAD_32dp32b16xENS4_13SM90_TMA_LOADENS10_INS11_ILi2ELi4ELi3EEES14_NSR_INS5_IJS15_S1L_EEENS5_IJS1L_SC_EEEEEEENS4_39AutoVectorizingCopyWithAssumedAlignmentILi128EEENS4_14SM90_TMA_STOREES25_S27_S27_EEEvvEEEEvNT_6ParamsE) ;  /* 0xffffff5c02607950 */ /* 0x000fea0003c3ffff */
        .weak           $__internal_2_$__cuda_sm10x_tcgen05_guardrail_trap_unallocated_columns_being_dealloced
        .type           $__internal_2_$__cuda_sm10x_tcgen05_guardrail_trap_unallocated_columns_being_dealloced,@function
        .size           $__internal_2_$__cuda_sm10x_tcgen05_guardrail_trap_unallocated_columns_being_dealloced,(.L_x_198 - $__internal_2_$__cuda_sm10x_tcgen05_guardrail_trap_unallocated_columns_being_dealloced)
$__internal_2_$__cuda_sm10x_tcgen05_guardrail_trap_unallocated_columns_being_dealloced:
[----:B------:R-:W-:Y:S05]  /*a280*/  BPT.TRAP 0x1 ;  /* 0x000000040000795c */ /* 0x000fea0000300000 */
[----:B------:R-:W-:-:S04]  /*a290*/  HFMA2 R3, -RZ, RZ, 0, 0 ;  /* 0x00000000ff037431 */ /* 0x000fc800000001ff */
[----:B------:R-:W-:Y:S05]  /*a2a0*/  RET.REL.NODEC R2 `(_ZN7cutlass13device_kernelINS_4gemm6kernel13GemmUniversalIN4cute5tupleIJiiiiEEENS1_10collective13CollectiveMmaINS1_35MainloopSm100TmaUmmaWarpSpecializedILi3ELi2ELi4ENS5_IJNS4_1CILi2EEENSA_ILi1EEESC_EEEEENS5_IJNSA_ILi128EEESF_SF_EEENS_10tfloat32_tENS5_IJlSC_lEEESH_SI_NS4_8TiledMMAINS4_8MMA_AtomIJNS4_23SM100_MMA_TF32_2x1SM_SSISH_SH_fLi128ELi128ELNS4_4UMMA5MajorE0ELSN_0ELNSM_7ScaleInE0ELSO_0EEEEEENS4_6LayoutINS5_IJSC_SC_SC_EEENS5_IJNSA_ILi0EEEST_ST_EEEEENS5_IJNS4_10UnderscoreESW_SW_EEEEENS4_18SM100_TMA_2SM_LOADENS4_14ComposedLayoutINS4_7SwizzleILi3ELi4ELi3EEENS4_18smem_ptr_flag_bitsILi32EEENSR_INS5_IJNSA_ILi8EEENSA_ILi32EEEEEENS5_IJS16_SC_EEEEEEEvNS4_8identityESZ_S1A_vS1B_EENS_8epilogue10collective18CollectiveEpilogueINS1D_23Sm100TmaWarpSpecializedILi4ELi2ELi16ELb1ELb0EEEJNS5_IJNSA_ILi64EEESF_SF_EEENS5_IJNSR_IS1I_SC_EENSR_INS5_IJNSA_ILi16EEESB_EEENS5_IJSC_S1I_EEEEEEEESH_SI_SH_SI_NS1D_6fusion15FusionCallbacksIS1H_NS1Q_17LinearCombinationISH_fSH_fLNS_15FloatRoundStyleE2EEES1J_S1P_JEEENS4_5SM1004TMEM4LOAD26SM100_TMEM_LOAD_32dp32b16xENS4_13SM90_TMA_LOADENS10_INS11_ILi2ELi4ELi3EEES14_NSR_INS5_IJS15_S1L_EEENS5_IJS1L_SC_EEEEEEENS4_39AutoVectorizingCopyWithAssumedAlignmentILi128EEENS4_14SM90_TMA_STOREES25_S27_S27_EEEvvEEEEvNT_6ParamsE) ;  /* 0xffffff5c02547950 */ /* 0x000fea0003c3ffff */
.L_x_197:
[----:B------:R-:W-:-:S00]  /*a2b0*/  BRA `(.L_x_197) ;  /* 0xfffffffc00fc7947 */ /* 0x000fc0000383ffff */
[----:B------:R-:W-:-:S00]  /*a2c0*/  NOP ;  /* 0x0000000000007918 */ /* 0x000fc00000000000 */
        /* <DEDUP_REMOVED lines=11> */
.L_x_198:


//--------------------- .nv.global.init           --------------------------
	.section	.nv.global.init,"aw",@progbits
.nv.global.init:
	.type		$str$27,@object
	.size		$str$27,($str$28 - $str$27)
$str$27:
        /*0000*/ 	.byte	0x28, 0x61, 0x64, 0x64, 0x72, 0x65, 0x73, 0x73, 0x20, 0x26, 0x20, 0x6d, 0x61, 0x73, 0x6b, 0x29
        /*0010*/ 	.byte	0x20, 0x3d, 0x3d, 0x20, 0x30, 0x00
	.type		$str$28,@object
	.size		$str$28,($str$26 - $str$28)
$str$28:
        /*0016*/ 	.byte	0x2f, 0x74, 0x6d, 0x70, 0x2f, 0x63, 0x75, 0x74, 0x6c, 0x61, 0x73, 0x73, 0x5f, 0x73, 0x77, 0x65
        /*0026*/ 	.byte	0x65, 0x70, 0x5f, 0x73, 0x72, 0x63, 0x2f, 0x69, 0x6e, 0x63, 0x6c, 0x75, 0x64, 0x65, 0x2f, 0x63
        /*0036*/ 	.byte	0x75, 0x74, 0x65, 0x2f, 0x70, 0x6f, 0x69, 0x6e, 0x74, 0x65, 0x72, 0x5f, 0x66, 0x6c, 0x61, 0x67
        /*0046*/ 	.byte	0x67, 0x65, 0x64, 0x2e, 0x68, 0x70, 0x70, 0x00
	.type		$str$26,@object
	.size		$str$26,($str$25 - $str$26)
$str$26:
        /*004e*/ 	.byte	0x2f, 0x74, 0x6d, 0x70, 0x2f, 0x63, 0x75, 0x74, 0x6c, 0x61, 0x73, 0x73, 0x5f, 0x73, 0x77, 0x65
        /*005e*/ 	.byte	0x65, 0x70, 0x5f, 0x73, 0x72, 0x63, 0x2f, 0x69, 0x6e, 0x63, 0x6c, 0x75, 0x64, 0x65, 0x2f, 0x63
        /*006e*/ 	.byte	0x75, 0x74, 0x65, 0x2f, 0x61, 0x74, 0x6f, 0x6d, 0x2f, 0x63, 0x6f, 0x70, 0x79, 0x5f, 0x74, 0x72
        /*007e*/ 	.byte	0x61, 0x69, 0x74, 0x73, 0x5f, 0x73, 0x6d, 0x31, 0x30, 0x30, 0x2e, 0x68, 0x70, 0x70, 0x00
	.type		$str$25,@object
	.size		$str$25,(__unnamed_1 - $str$25)
$str$25:
        /*008d*/ 	.byte	0x28, 0x28, 0x75, 0x69, 0x6e, 0x74, 0x33, 0x32, 0x5f, 0x74, 0x28, 0x74, 0x68, 0x72, 0x65, 0x61
        /*009d*/ 	.byte	0x64, 0x49, 0x64, 0x78, 0x2e, 0x78, 0x29, 0x20, 0x2f, 0x20, 0x33, 0x32, 0x29, 0x20, 0x25, 0x20
        /*00ad*/ 	.byte	0x34, 0x29, 0x20, 0x3d, 0x3d, 0x20, 0x28, 0x28, 0x28, 0x74, 0x6d, 0x65, 0x6d, 0x5f, 0x61, 0x64
        /*00bd*/ 	.byte	0x64, 0x72, 0x20, 0x3e, 0x3e, 0x20, 0x31, 0x36, 0x29, 0x20, 0x2f, 0x20, 0x33, 0x32, 0x29, 0x20
        /*00cd*/ 	.byte	0x25, 0x20, 0x34, 0x29, 0x00
	.type		__unnamed_1,@object
	.size		__unnamed_1,(__unnamed_2 - __unnamed_1)
__unnamed_1:
        /*00d2*/ 	.byte	0x61, 0x75, 0x74, 0x6f, 0x20, 0x63, 0x75, 0x74, 0x65, 0x3a, 0x3a, 0x61, 0x73, 0x5f, 0x70, 0x6f
        /* <DEDUP_REMOVED lines=24> */
        /*0262*/ 	.byte	0x43, 0x3c, 0x32, 0x30, 0x34, 0x38, 0x3e, 0x3e, 0x3e, 0x3e, 0x5d, 0x00
	.type		__unnamed_2,@object
	.size		__unnamed_2,(.L_2 - __unnamed_2)
__unnamed_2:
        /* <DEDUP_REMOVED lines=42> */
        /*050e*/ 	.byte	0x3e, 0x5d, 0x00
.L_2:


//--------------------- .nv.shared._ZN7cutlass13device_kernelINS_4gemm6kernel13GemmUniversalIN4cute5tupleIJiiiiEEENS1_10collective13CollectiveMmaINS1_35MainloopSm100TmaUmmaWarpSpecializedILi3ELi2ELi4ENS5_IJNS4_1CILi2EEENSA_ILi1EEESC_EEEEENS5_IJNSA_ILi128EEESF_SF_EEENS_10tfloat32_tENS5_IJlSC_lEEESH_SI_NS4_8TiledMMAINS4_8MMA_AtomIJNS4_23SM100_MMA_TF32_2x1SM_SSISH_SH_fLi128ELi128ELNS4_4UMMA5MajorE0ELSN_0ELNSM_7ScaleInE0ELSO_0EEEEEENS4_6LayoutINS5_IJSC_SC_SC_EEENS5_IJNSA_ILi0EEEST_ST_EEEEENS5_IJNS4_10UnderscoreESW_SW_EEEEENS4_18SM100_TMA_2SM_LOADENS4_14ComposedLayoutINS4_7SwizzleILi3ELi4ELi3EEENS4_18smem_ptr_flag_bitsILi32EEENSR_INS5_IJNSA_ILi8EEENSA_ILi32EEEEEENS5_IJS16_SC_EEEEEEEvNS4_8identityESZ_S1A_vS1B_EENS_8epilogue10collective18CollectiveEpilogueINS1D_23Sm100TmaWarpSpecializedILi4ELi2ELi16ELb1ELb0EEEJNS5_IJNSA_ILi64EEESF_SF_EEENS5_IJNSR_IS1I_SC_EENSR_INS5_IJNSA_ILi16EEESB_EEENS5_IJSC_S1I_EEEEEEEESH_SI_SH_SI_NS1D_6fusion15FusionCallbacksIS1H_NS1Q_17LinearCombinationISH_fSH_fLNS_15FloatRoundStyleE2EEES1J_S1P_JEEENS4_5SM1004TMEM4LOAD26SM100_TMEM_LOAD_32dp32b16xENS4_13SM90_TMA_LOADENS10_INS11_ILi2ELi4ELi3EEES14_NSR_INS5_IJS15_S1L_EEENS5_IJS1L_SC_EEEEEEENS4_39AutoVectorizingCopyWithAssumedAlignmentILi128EEENS4_14SM90_TMA_STOREES25_S27_S27_EEEvvEEEEvNT_6ParamsE --------------------------
	.section	.nv.shared._ZN7cutlass13device_kernelINS_4gemm6kernel13GemmUniversalIN4cute5tupleIJiiiiEEENS1_10collective13CollectiveMmaINS1_35MainloopSm100TmaUmmaWarpSpecializedILi3ELi2ELi4ENS5_IJNS4_1CILi2EEENSA_ILi1EEESC_EEEEENS5_IJNSA_ILi128EEESF_SF_EEENS_10tfloat32_tENS5_IJlSC_lEEESH_SI_NS4_8TiledMMAINS4_8MMA_AtomIJNS4_23SM100_MMA_TF32_2x1SM_SSISH_SH_fLi128ELi128ELNS4_4UMMA5MajorE0ELSN_0ELNSM_7ScaleInE0ELSO_0EEEEEENS4_6LayoutINS5_IJSC_SC_SC_EEENS5_IJNSA_ILi0EEEST_ST_EEEEENS5_IJNS4_10UnderscoreESW_SW_EEEEENS4_18SM100_TMA_2SM_LOADENS4_14ComposedLayoutINS4_7SwizzleILi3ELi4ELi3EEENS4_18smem_ptr_flag_bitsILi32EEENSR_INS5_IJNSA_ILi8EEENSA_ILi32EEEEEENS5_IJS16_SC_EEEEEEEvNS4_8identityESZ_S1A_vS1B_EENS_8epilogue10collective18CollectiveEpilogueINS1D_23Sm100TmaWarpSpecializedILi4ELi2ELi16ELb1ELb0EEEJNS5_IJNSA_ILi64EEESF_SF_EEENS5_IJNSR_IS1I_SC_EENSR_INS5_IJNSA_ILi16EEESB_EEENS5_IJSC_S1I_EEEEEEEESH_SI_SH_SI_NS1D_6fusion15FusionCallbacksIS1H_NS1Q_17LinearCombinationISH_fSH_fLNS_15FloatRoundStyleE2EEES1J_S1P_JEEENS4_5SM1004TMEM4LOAD26SM100_TMEM_LOAD_32dp32b16xENS4_13SM90_TMA_LOADENS10_INS11_ILi2ELi4ELi3EEES14_NSR_INS5_IJS15_S1L_EEENS5_IJS1L_SC_EEEEEEENS4_39AutoVectorizingCopyWithAssumedAlignmentILi128EEENS4_14SM90_TMA_STOREES25_S27_S27_EEEvvEEEEvNT_6ParamsE,"aw",@nobits
	.sectionflags	@""
	.align	16
	.zero		1024


//--------------------- .nv.shared.reserved.0     --------------------------
	.section	.nv.shared.reserved.0,"aw",@nobits
	.weak		__nv_reservedSMEM_offset_0_alias
	.size		__nv_reservedSMEM_offset_0_alias, 0, 64
	.other		__nv_reservedSMEM_offset_0_alias,@"STO_CUDA_RESERVED_SHARED STV_DEFAULT"
__nv_reservedSMEM_offset_0_alias:
	.zero		0
.nv.shared.reserved.0:
	.zero		64
	.weak		__nv_reservedSMEM_tcgen05_partition
	.type		__nv_reservedSMEM_tcgen05_partition,@object
	.size		__nv_reservedSMEM_tcgen05_partition,(.L_0 - __nv_reservedSMEM_tcgen05_partition)
__nv_reservedSMEM_tcgen05_partition:
	.zero		32
.L_0:


//--------------------- .nv.global                --------------------------
	.section	.nv.global,"aw",@nobits
.nv.global:
	.type		_ZN40_INTERNAL_ed016141_4_k_cu_fcb045ad_346494cute1_E,@object
	.size		_ZN40_INTERNAL_ed016141_4_k_cu_fcb045ad_346494cute1_E,(_ZN40_INTERNAL_ed016141_4_k_cu_fcb045ad_346494cuda3std3__45__cpo6cbeginE - _ZN40_INTERNAL_ed016141_4_k_cu_fcb045ad_346494cute1_E)
_ZN40_INTERNAL_ed016141_4_k_cu_fcb045ad_346494cute1_E:
	.zero		1
	.type		_ZN40_INTERNAL_ed016141_4_k_cu_fcb045ad_346494cuda3std3__45__cpo6cbeginE,@object
	.size		_ZN40_INTERNAL_ed016141_4_k_cu_fcb045ad_346494cuda3std3__45__cpo6cbeginE,(_ZN40_INTERNAL_ed016141_4_k_cu_fcb045ad_346494cuda3std3__48in_placeE - _ZN40_INTERNAL_ed016141_4_k_cu_fcb045ad_346494cuda3std3__45__cpo6cbeginE)
_ZN40_INTERNAL_ed016141_4_k_cu_fcb045ad_346494cuda3std3__45__cpo6cbeginE:
	.zero		1
	.type		_ZN40_INTERNAL_ed016141_4_k_cu_fcb045ad_346494cuda3std3__48in_placeE,@object
	.size		_ZN40_INTERNAL_ed016141_4_k_cu_fcb045ad_346494cuda3std3__48in_placeE,(_ZN40_INTERNAL_ed016141_4_k_cu_fcb045ad_346494cuda3std6ranges3__45__cpo9iter_moveE - _ZN40_INTERNAL_ed016141_4_k_cu_fcb045ad_346494cuda3std3__48in_placeE)
_ZN40_INTERNAL_ed016141_4_k_cu_fcb045ad_346494cuda3std3__48in_placeE:
	.zero		1
	.type		_ZN40_INTERNAL_ed016141_4_k_cu_fcb045ad_346494cuda3std6ranges3__45__cpo9iter_moveE,@object
	.size		_ZN40_INTERNAL_ed016141_4_k_cu_fcb045ad_346494cuda3std6ranges3__45__cpo9iter_moveE,(_ZN40_INTERNAL_ed016141_4_k_cu_fcb045ad_346494cuda3std3__45__cpo5beginE - _ZN40_INTERNAL_ed016141_4_k_cu_fcb045ad_346494cuda3std6ranges3__45__cpo9iter_moveE)
_ZN40_INTERNAL_ed016141_4_k_cu_fcb045ad_346494cuda3std6ranges3__45__cpo9iter_moveE:
	.zero		1
	.type		_ZN40_INTERNAL_ed016141_4_k_cu_fcb045ad_346494cuda3std3__45__cpo5beginE,@object
	.size		_ZN40_INTERNAL_ed016141_4_k_cu_fcb045ad_346494cuda3std3__45__cpo5beginE,(_ZN40_INTERNAL_ed016141_4_k_cu_fcb045ad_346494cuda3std3__442_GLOBAL__N__ed016141_4_k_cu_fcb045ad_346496ignoreE - _ZN40_INTERNAL_ed016141_4_k_cu_fcb045ad_346494cuda3std3__45__cpo5beginE)
_ZN40_INTERNAL_ed016141_4_k_cu_fcb045ad_346494cuda3std3__45__cpo5beginE:
	.zero		1
	.type		_ZN40_INTERNAL_ed016141_4_k_cu_fcb045ad_346494cuda3std3__442_GLOBAL__N__ed016141_4_k_cu_fcb045ad_346496ignoreE,@object
	.size		_ZN40_INTERNAL_ed016141_4_k_cu_fcb045ad_346494cuda3std3__442_GLOBAL__N__ed016141_4_k_cu_fcb045ad_346496ignoreE,(_ZN40_INTERNAL_ed016141_4_k_cu_fcb045ad_346494cute7productE - _ZN40_INTERNAL_ed016141_4_k_cu_fcb045ad_346494cuda3std3__442_GLOBAL__N__ed016141_4_k_cu_fcb045ad_346496ignoreE)
_ZN40_INTERNAL_ed016141_4_k_cu_fcb045ad_346494cuda3std3__442_GLOBAL__N__ed016141_4_k_cu_fcb045ad_346496ignoreE:
	.zero		1
	.type		_ZN40_INTERNAL_ed016141_4_k_cu_fcb045ad_346494cute7productE,@object
	.size		_ZN40_INTERNAL_ed016141_4_k_cu_fcb045ad_346494cute7productE,(_ZN40_INTERNAL_ed016141_4_k_cu_fcb045ad_346494cuda3std3__45__cpo3endE - _ZN40_INTERNAL_ed016141_4_k_cu_fcb045ad_346494cute7productE)
_ZN40_INTERNAL_ed016141_4_k_cu_fcb045ad_346494cute7productE:
	.zero		1
	.type		_ZN40_INTERNAL_ed016141_4_k_cu_fcb045ad_346494cuda3std3__45__cpo3endE,@object
	.size		_ZN40_INTERNAL_ed016141_4_k_cu_fcb045ad_346494cuda3std3__45__cpo3endE,(_ZN40_INTERNAL_ed016141_4_k_cu_fcb045ad_346494cuda3std3__419piecewise_constructE - _ZN40_INTERNAL_ed016141_4_k_cu_fcb045ad_346494cuda3std3__45__cpo3endE)
_ZN40_INTERNAL_ed016141_4_k_cu_fcb045ad_346494cuda3std3__45__cpo3endE:
	.zero		1
	.type		_ZN40_INTERNAL_ed016141_4_k_cu_fcb045ad_346494cuda3std3__419piecewise_constructE,@object
	.size		_ZN40_INTERNAL_ed016141_4_k_cu_fcb045ad_346494cuda3std3__419piecewise_constructE,(_ZN40_INTERNAL_ed016141_4_k_cu_fcb045ad_346494cuda3std3__45__cpo4cendE - _ZN40_INTERNAL_ed016141_4_k_cu_fcb045ad_346494cuda3std3__419piecewise_constructE)
_ZN40_INTERNAL_ed016141_4_k_cu_fcb045ad_346494cuda3std3__419piecewise_constructE:
	.zero		1
	.type		_ZN40_INTERNAL_ed016141_4_k_cu_fcb045ad_346494cuda3std3__45__cpo4cendE,@object
	.size		_ZN40_INTERNAL_ed016141_4_k_cu_fcb045ad_346494cuda3std3__45__cpo4cendE,(_ZN40_INTERNAL_ed016141_4_k_cu_fcb045ad_346494cuda3std6ranges3__45__cpo4swapE - _ZN40_INTERNAL_ed016141_4_k_cu_fcb045ad_346494cuda3std3__45__cpo4cendE)
_ZN40_INTERNAL_ed016141_4_k_cu_fcb045ad_346494cuda3std3__45__cpo4cendE:
	.zero		1
	.type		_ZN40_INTERNAL_ed016141_4_k_cu_fcb045ad_346494cuda3std6ranges3__45__cpo4swapE,@object
	.size		_ZN40_INTERNAL_ed016141_4_k_cu_fcb045ad_346494cuda3std6ranges3__45__cpo4swapE,(.L_10 - _ZN40_INTERNAL_ed016141_4_k_cu_fcb045ad_346494cuda3std6ranges3__45__cpo4swapE)
_ZN40_INTERNAL_ed016141_4_k_cu_fcb045ad_346494cuda3std6ranges3__45__cpo4swapE:
	.zero		1
.L_10:


//--------------------- .nv.constant0._ZN7cutlass13device_kernelINS_4gemm6kernel13GemmUniversalIN4cute5tupleIJiiiiEEENS1_10collective13CollectiveMmaINS1_35MainloopSm100TmaUmmaWarpSpecializedILi3ELi2ELi4ENS5_IJNS4_1CILi2EEENSA_ILi1EEESC_EEEEENS5_IJNSA_ILi128EEESF_SF_EEENS_10tfloat32_tENS5_IJlSC_lEEESH_SI_NS4_8TiledMMAINS4_8MMA_AtomIJNS4_23SM100_MMA_TF32_2x1SM_SSISH_SH_fLi128ELi128ELNS4_4UMMA5MajorE0ELSN_0ELNSM_7ScaleInE0ELSO_0EEEEEENS4_6LayoutINS5_IJSC_SC_SC_EEENS5_IJNSA_ILi0EEEST_ST_EEEEENS5_IJNS4_10UnderscoreESW_SW_EEEEENS4_18SM100_TMA_2SM_LOADENS4_14ComposedLayoutINS4_7SwizzleILi3ELi4ELi3EEENS4_18smem_ptr_flag_bitsILi32EEENSR_INS5_IJNSA_ILi8EEENSA_ILi32EEEEEENS5_IJS16_SC_EEEEEEEvNS4_8identityESZ_S1A_vS1B_EENS_8epilogue10collective18CollectiveEpilogueINS1D_23Sm100TmaWarpSpecializedILi4ELi2ELi16ELb1ELb0EEEJNS5_IJNSA_ILi64EEESF_SF_EEENS5_IJNSR_IS1I_SC_EENSR_INS5_IJNSA_ILi16EEESB_EEENS5_IJSC_S1I_EEEEEEEESH_SI_SH_SI_NS1D_6fusion15FusionCallbacksIS1H_NS1Q_17LinearCombinationISH_fSH_fLNS_15FloatRoundStyleE2EEES1J_S1P_JEEENS4_5SM1004TMEM4LOAD26SM100_TMEM_LOAD_32dp32b16xENS4_13SM90_TMA_LOADENS10_INS11_ILi2ELi4ELi3EEES14_NSR_INS5_IJS15_S1L_EEENS5_IJS1L_SC_EEEEEEENS4_39AutoVectorizingCopyWithAssumedAlignmentILi128EEENS4_14SM90_TMA_STOREES25_S27_S27_EEEvvEEEEvNT_6ParamsE --------------------------
	.section	.nv.constant0._ZN7cutlass13device_kernelINS_4gemm6kernel13GemmUniversalIN4cute5tupleIJiiiiEEENS1_10collective13CollectiveMmaINS1_35MainloopSm100TmaUmmaWarpSpecializedILi3ELi2ELi4ENS5_IJNS4_1CILi2EEENSA_ILi1EEESC_EEEEENS5_IJNSA_ILi128EEESF_SF_EEENS_10tfloat32_tENS5_IJlSC_lEEESH_SI_NS4_8TiledMMAINS4_8MMA_AtomIJNS4_23SM100_MMA_TF32_2x1SM_SSISH_SH_fLi128ELi128ELNS4_4UMMA5MajorE0ELSN_0ELNSM_7ScaleInE0ELSO_0EEEEEENS4_6LayoutINS5_IJSC_SC_SC_EEENS5_IJNSA_ILi0EEEST_ST_EEEEENS5_IJNS4_10UnderscoreESW_SW_EEEEENS4_18SM100_TMA_2SM_LOADENS4_14ComposedLayoutINS4_7SwizzleILi3ELi4ELi3EEENS4_18smem_ptr_flag_bitsILi32EEENSR_INS5_IJNSA_ILi8EEENSA_ILi32EEEEEENS5_IJS16_SC_EEEEEEEvNS4_8identityESZ_S1A_vS1B_EENS_8epilogue10collective18CollectiveEpilogueINS1D_23Sm100TmaWarpSpecializedILi4ELi2ELi16ELb1ELb0EEEJNS5_IJNSA_ILi64EEESF_SF_EEENS5_IJNSR_IS1I_SC_EENSR_INS5_IJNSA_ILi16EEESB_EEENS5_IJSC_S1I_EEEEEEEESH_SI_SH_SI_NS1D_6fusion15FusionCallbacksIS1H_NS1Q_17LinearCombinationISH_fSH_fLNS_15FloatRoundStyleE2EEES1J_S1P_JEEENS4_5SM1004TMEM4LOAD26SM100_TMEM_LOAD_32dp32b16xENS4_13SM90_TMA_LOADENS10_INS11_ILi2ELi4ELi3EEES14_NSR_INS5_IJS15_S1L_EEENS5_IJS1L_SC_EEEEEEENS4_39AutoVectorizingCopyWithAssumedAlignmentILi128EEENS4_14SM90_TMA_STOREES25_S27_S27_EEEvvEEEEvNT_6ParamsE,"a",@progbits
	.sectionflags	@""
	.align	4
.nv.constant0._ZN7cutlass13device_kernelINS_4gemm6kernel13GemmUniversalIN4cute5tupleIJiiiiEEENS1_10collective13CollectiveMmaINS1_35MainloopSm100TmaUmmaWarpSpecializedILi3ELi2ELi4ENS5_IJNS4_1CILi2EEENSA_ILi1EEESC_EEEEENS5_IJNSA_ILi128EEESF_SF_EEENS_10tfloat32_tENS5_IJlSC_lEEESH_SI_NS4_8TiledMMAINS4_8MMA_AtomIJNS4_23SM100_MMA_TF32_2x1SM_SSISH_SH_fLi128ELi128ELNS4_4UMMA5MajorE0ELSN_0ELNSM_7ScaleInE0ELSO_0EEEEEENS4_6LayoutINS5_IJSC_SC_SC_EEENS5_IJNSA_ILi0EEEST_ST_EEEEENS5_IJNS4_10UnderscoreESW_SW_EEEEENS4_18SM100_TMA_2SM_LOADENS4_14ComposedLayoutINS4_7SwizzleILi3ELi4ELi3EEENS4_18smem_ptr_flag_bitsILi32EEENSR_INS5_IJNSA_ILi8EEENSA_ILi32EEEEEENS5_IJS16_SC_EEEEEEEvNS4_8identityESZ_S1A_vS1B_EENS_8epilogue10collective18CollectiveEpilogueINS1D_23Sm100TmaWarpSpecializedILi4ELi2ELi16ELb1ELb0EEEJNS5_IJNSA_ILi64EEESF_SF_EEENS5_IJNSR_IS1I_SC_EENSR_INS5_IJNSA_ILi16EEESB_EEENS5_IJSC_S1I_EEEEEEEESH_SI_SH_SI_NS1D_6fusion15FusionCallbacksIS1H_NS1Q_17LinearCombinationISH_fSH_fLNS_15FloatRoundStyleE2EEES1J_S1P_JEEENS4_5SM1004TMEM4LOAD26SM100_TMEM_LOAD_32dp32b16xENS4_13SM90_TMA_LOADENS10_INS11_ILi2ELi4ELi3EEES14_NSR_INS5_IJS15_S1L_EEENS5_IJS1L_SC_EEEEEEENS4_39AutoVectorizingCopyWithAssumedAlignmentILi128EEENS4_14SM90_TMA_STOREES25_S27_S27_EEEvvEEEEvNT_6ParamsE:
	.zero		2944


//--------------------- SYMBOLS --------------------------

	.type		.nv.reservedSmem.offset0,@object
	.size		.nv.reservedSmem.offset0,0x4
	.type		.nv.reservedSmem.cap,@object
	.size		.nv.reservedSmem.cap,0x4
	.type		__assertfail,@function
